//
// Generated by NVIDIA NVVM Compiler
//
// Compiler Build ID: CL-36424714
// Cuda compilation tools, release 13.0, V13.0.88
// Based on NVVM 20.0.0
//

.version 9.0
.target sm_100
.address_size 64

.global .align 4 .b8 precalc_xorwow_matrix[102400];
.global .align 4 .b8 precalc_xorwow_offset_matrix[102400];
.global .align 4 .b8 mrg32k3aM1[2304];
.global .align 4 .b8 mrg32k3aM2[2304];
.global .align 4 .b8 mrg32k3aM1SubSeq[2016];
.global .align 4 .b8 mrg32k3aM2SubSeq[2016];
.global .align 4 .b8 mrg32k3aM1Seq[2304];
.global .align 4 .b8 mrg32k3aM2Seq[2304];
.const .align 8 .b8 __cr_lgamma_table[72];
.extern .shared .align 16 .b8 sdata[];

.func  (.param .b32 func_retval0) _Z10findTargetPfiif(
	.param .b64 _Z10findTargetPfiif_param_0,
	.param .b32 _Z10findTargetPfiif_param_1,
	.param .b32 _Z10findTargetPfiif_param_2,
	.param .b32 _Z10findTargetPfiif_param_3
)
{
	.reg .pred 	%p<6>;
	.reg .b32 	%r<19>;
	.reg .b32 	%f<6>;
	.reg .b64 	%rd<11>;

	ld.param.u64 	%rd2, [_Z10findTargetPfiif_param_0];
	ld.param.u32 	%r15, [_Z10findTargetPfiif_param_1];
	ld.param.u32 	%r17, [_Z10findTargetPfiif_param_2];
	ld.param.f32 	%f1, [_Z10findTargetPfiif_param_3];
	cvta.to.global.u64 	%rd1, %rd2;
$L__BB0_1:
	mov.u32 	%r3, %r17;
	sub.s32 	%r4, %r3, %r15;
	setp.lt.s32 	%p1, %r4, 2;
	@%p1 bra 	$L__BB0_4;
	shr.u32 	%r11, %r4, 1;
	add.s32 	%r12, %r11, %r15;
	and.b32  	%r13, %r4, 1;
	add.s32 	%r17, %r12, %r13;
	mul.wide.s32 	%rd7, %r17, 4;
	add.s64 	%rd8, %rd1, %rd7;
	ld.global.f32 	%f4, [%rd8];
	setp.ge.f32 	%p4, %f4, %f1;
	@%p4 bra 	$L__BB0_1;
	mul.wide.s32 	%rd9, %r3, 4;
	add.s64 	%rd10, %rd1, %rd9;
	ld.global.f32 	%f5, [%rd10];
	setp.ltu.f32 	%p5, %f5, %f1;
	add.s32 	%r15, %r17, 1;
	mov.b32 	%r18, -1;
	mov.u32 	%r17, %r3;
	@%p5 bra 	$L__BB0_6;
	bra.uni 	$L__BB0_1;
$L__BB0_4:
	mul.wide.s32 	%rd3, %r15, 4;
	add.s64 	%rd4, %rd1, %rd3;
	ld.global.f32 	%f2, [%rd4];
	setp.ge.f32 	%p2, %f2, %f1;
	mov.u32 	%r18, %r15;
	@%p2 bra 	$L__BB0_6;
	mul.wide.s32 	%rd5, %r3, 4;
	add.s64 	%rd6, %rd1, %rd5;
	ld.global.f32 	%f3, [%rd6];
	setp.ge.f32 	%p3, %f3, %f1;
	selp.b32 	%r18, %r3, -1, %p3;
$L__BB0_6:
	st.param.b32 	[func_retval0], %r18;
	ret;

}
	// .globl	_Z4scanPfi
.visible .entry _Z4scanPfi(
	.param .u64 .ptr .align 1 _Z4scanPfi_param_0,
	.param .u32 _Z4scanPfi_param_1
)
{
	.reg .pred 	%p<4>;
	.reg .b32 	%r<17>;
	.reg .b32 	%f<6>;
	.reg .b64 	%rd<5>;

	ld.param.u64 	%rd2, [_Z4scanPfi_param_0];
	ld.param.u32 	%r5, [_Z4scanPfi_param_1];
	cvta.to.global.u64 	%rd3, %rd2;
	mov.u32 	%r1, %tid.x;
	mov.u32 	%r6, %ntid.x;
	mov.u32 	%r7, %ctaid.x;
	mad.lo.s32 	%r8, %r6, %r7, %r1;
	mul.wide.s32 	%rd4, %r8, 4;
	add.s64 	%rd1, %rd3, %rd4;
	ld.global.f32 	%f1, [%rd1];
	shl.b32 	%r9, %r1, 2;
	mov.u32 	%r10, sdata;
	add.s32 	%r2, %r10, %r9;
	st.shared.f32 	[%r2], %f1;
	bar.sync 	0;
	setp.lt.s32 	%p1, %r5, 2;
	@%p1 bra 	$L__BB1_5;
	mov.b32 	%r16, 1;
$L__BB1_2:
	setp.lt.u32 	%p2, %r1, %r16;
	@%p2 bra 	$L__BB1_4;
	sub.s32 	%r12, %r1, %r16;
	shl.b32 	%r13, %r12, 2;
	add.s32 	%r15, %r10, %r13;
	ld.shared.f32 	%f2, [%r15];
	ld.shared.f32 	%f3, [%r2];
	add.f32 	%f4, %f2, %f3;
	st.shared.f32 	[%r2], %f4;
$L__BB1_4:
	bar.sync 	0;
	shl.b32 	%r16, %r16, 1;
	setp.lt.s32 	%p3, %r16, %r5;
	@%p3 bra 	$L__BB1_2;
$L__BB1_5:
	ld.shared.f32 	%f5, [%r2];
	st.global.f32 	[%rd1], %f5;
	ret;

}
	// .globl	_Z10initStatesP17curandStateXORWOWi
.visible .entry _Z10initStatesP17curandStateXORWOWi(
	.param .u64 .ptr .align 1 _Z10initStatesP17curandStateXORWOWi_param_0,
	.param .u32 _Z10initStatesP17curandStateXORWOWi_param_1
)
{
	.reg .pred 	%p<26>;
	.reg .b32 	%r<420>;
	.reg .b64 	%rd<19>;

	ld.param.u64 	%rd9, [_Z10initStatesP17curandStateXORWOWi_param_0];
	ld.param.u32 	%r187, [_Z10initStatesP17curandStateXORWOWi_param_1];
	mov.u32 	%r188, %tid.x;
	mov.u32 	%r189, %ctaid.x;
	mov.u32 	%r1, %ntid.x;
	mad.lo.s32 	%r325, %r189, %r1, %r188;
	setp.ge.s32 	%p1, %r325, %r187;
	@%p1 bra 	$L__BB2_45;
	mov.u32 	%r190, %nctaid.x;
	mul.lo.s32 	%r3, %r1, %r190;
	cvta.to.global.u64 	%rd1, %rd9;
	mov.u64 	%rd13, precalc_xorwow_matrix;
$L__BB2_2:
	// begin inline asm
	mov.u64 	%rd10, %clock64;
	// end inline asm
	cvt.s64.s32 	%rd2, %r325;
	mul.wide.s32 	%rd11, %r325, 48;
	add.s64 	%rd3, %rd1, %rd11;
	cvt.u32.u64 	%r191, %rd10;
	xor.b32  	%r192, %r191, -1429050551;
	mul.lo.s32 	%r193, %r192, 1099087573;
	{ .reg .b32 tmp; mov.b64 {tmp, %r194}, %rd10; }
	xor.b32  	%r195, %r194, -136515619;
	mul.lo.s32 	%r196, %r195, -1703105765;
	add.s32 	%r197, %r193, %r196;
	add.s32 	%r198, %r197, 6615241;
	add.s32 	%r199, %r193, 123456789;
	st.global.v2.u32 	[%rd3], {%r198, %r199};
	xor.b32  	%r200, %r193, 362436069;
	add.s32 	%r201, %r196, 521288629;
	st.global.v2.u32 	[%rd3+8], {%r200, %r201};
	xor.b32  	%r202, %r196, 88675123;
	add.s32 	%r203, %r193, 5783321;
	st.global.v2.u32 	[%rd3+16], {%r202, %r203};
	setp.eq.s32 	%p2, %r325, 0;
	@%p2 bra 	$L__BB2_44;
	mov.b32 	%r326, 0;
	mov.u64 	%rd18, %rd2;
$L__BB2_4:
	and.b64  	%rd5, %rd18, 3;
	setp.eq.s64 	%p3, %rd5, 0;
	@%p3 bra 	$L__BB2_43;
	mul.wide.u32 	%rd12, %r326, 3200;
	add.s64 	%rd6, %rd13, %rd12;
	cvt.u32.u64 	%r6, %rd5;
	mov.b32 	%r327, 0;
$L__BB2_6:
	mov.b32 	%r340, 0;
	mov.u32 	%r341, %r340;
	mov.u32 	%r342, %r340;
	mov.u32 	%r343, %r340;
	mov.u32 	%r344, %r340;
	mov.u32 	%r333, %r340;
$L__BB2_7:
	mul.wide.u32 	%rd14, %r333, 4;
	add.s64 	%rd15, %rd3, %rd14;
	ld.global.u32 	%r14, [%rd15+4];
	shl.b32 	%r15, %r333, 5;
	mov.b32 	%r339, 0;
$L__BB2_8:
	.pragma "nounroll";
	shr.u32 	%r208, %r14, %r339;
	and.b32  	%r209, %r208, 1;
	setp.eq.b32 	%p4, %r209, 1;
	not.pred 	%p5, %p4;
	add.s32 	%r210, %r15, %r339;
	mul.lo.s32 	%r211, %r210, 5;
	mul.wide.u32 	%rd16, %r211, 4;
	add.s64 	%rd7, %rd6, %rd16;
	@%p5 bra 	$L__BB2_10;
	ld.global.u32 	%r212, [%rd7];
	xor.b32  	%r344, %r344, %r212;
	ld.global.u32 	%r213, [%rd7+4];
	xor.b32  	%r343, %r343, %r213;
	ld.global.u32 	%r214, [%rd7+8];
	xor.b32  	%r342, %r342, %r214;
	ld.global.u32 	%r215, [%rd7+12];
	xor.b32  	%r341, %r341, %r215;
	ld.global.u32 	%r216, [%rd7+16];
	xor.b32  	%r340, %r340, %r216;
$L__BB2_10:
	and.b32  	%r218, %r208, 2;
	setp.eq.s32 	%p6, %r218, 0;
	@%p6 bra 	$L__BB2_12;
	ld.global.u32 	%r219, [%rd7+20];
	xor.b32  	%r344, %r344, %r219;
	ld.global.u32 	%r220, [%rd7+24];
	xor.b32  	%r343, %r343, %r220;
	ld.global.u32 	%r221, [%rd7+28];
	xor.b32  	%r342, %r342, %r221;
	ld.global.u32 	%r222, [%rd7+32];
	xor.b32  	%r341, %r341, %r222;
	ld.global.u32 	%r223, [%rd7+36];
	xor.b32  	%r340, %r340, %r223;
$L__BB2_12:
	and.b32  	%r225, %r208, 4;
	setp.eq.s32 	%p7, %r225, 0;
	@%p7 bra 	$L__BB2_14;
	ld.global.u32 	%r226, [%rd7+40];
	xor.b32  	%r344, %r344, %r226;
	ld.global.u32 	%r227, [%rd7+44];
	xor.b32  	%r343, %r343, %r227;
	ld.global.u32 	%r228, [%rd7+48];
	xor.b32  	%r342, %r342, %r228;
	ld.global.u32 	%r229, [%rd7+52];
	xor.b32  	%r341, %r341, %r229;
	ld.global.u32 	%r230, [%rd7+56];
	xor.b32  	%r340, %r340, %r230;
$L__BB2_14:
	and.b32  	%r232, %r208, 8;
	setp.eq.s32 	%p8, %r232, 0;
	@%p8 bra 	$L__BB2_16;
	ld.global.u32 	%r233, [%rd7+60];
	xor.b32  	%r344, %r344, %r233;
	ld.global.u32 	%r234, [%rd7+64];
	xor.b32  	%r343, %r343, %r234;
	ld.global.u32 	%r235, [%rd7+68];
	xor.b32  	%r342, %r342, %r235;
	ld.global.u32 	%r236, [%rd7+72];
	xor.b32  	%r341, %r341, %r236;
	ld.global.u32 	%r237, [%rd7+76];
	xor.b32  	%r340, %r340, %r237;
$L__BB2_16:
	and.b32  	%r239, %r208, 16;
	setp.eq.s32 	%p9, %r239, 0;
	@%p9 bra 	$L__BB2_18;
	ld.global.u32 	%r240, [%rd7+80];
	xor.b32  	%r344, %r344, %r240;
	ld.global.u32 	%r241, [%rd7+84];
	xor.b32  	%r343, %r343, %r241;
	ld.global.u32 	%r242, [%rd7+88];
	xor.b32  	%r342, %r342, %r242;
	ld.global.u32 	%r243, [%rd7+92];
	xor.b32  	%r341, %r341, %r243;
	ld.global.u32 	%r244, [%rd7+96];
	xor.b32  	%r340, %r340, %r244;
$L__BB2_18:
	and.b32  	%r246, %r208, 32;
	setp.eq.s32 	%p10, %r246, 0;
	@%p10 bra 	$L__BB2_20;
	ld.global.u32 	%r247, [%rd7+100];
	xor.b32  	%r344, %r344, %r247;
	ld.global.u32 	%r248, [%rd7+104];
	xor.b32  	%r343, %r343, %r248;
	ld.global.u32 	%r249, [%rd7+108];
	xor.b32  	%r342, %r342, %r249;
	ld.global.u32 	%r250, [%rd7+112];
	xor.b32  	%r341, %r341, %r250;
	ld.global.u32 	%r251, [%rd7+116];
	xor.b32  	%r340, %r340, %r251;
$L__BB2_20:
	and.b32  	%r253, %r208, 64;
	setp.eq.s32 	%p11, %r253, 0;
	@%p11 bra 	$L__BB2_22;
	ld.global.u32 	%r254, [%rd7+120];
	xor.b32  	%r344, %r344, %r254;
	ld.global.u32 	%r255, [%rd7+124];
	xor.b32  	%r343, %r343, %r255;
	ld.global.u32 	%r256, [%rd7+128];
	xor.b32  	%r342, %r342, %r256;
	ld.global.u32 	%r257, [%rd7+132];
	xor.b32  	%r341, %r341, %r257;
	ld.global.u32 	%r258, [%rd7+136];
	xor.b32  	%r340, %r340, %r258;
$L__BB2_22:
	and.b32  	%r260, %r208, 128;
	setp.eq.s32 	%p12, %r260, 0;
	@%p12 bra 	$L__BB2_24;
	ld.global.u32 	%r261, [%rd7+140];
	xor.b32  	%r344, %r344, %r261;
	ld.global.u32 	%r262, [%rd7+144];
	xor.b32  	%r343, %r343, %r262;
	ld.global.u32 	%r263, [%rd7+148];
	xor.b32  	%r342, %r342, %r263;
	ld.global.u32 	%r264, [%rd7+152];
	xor.b32  	%r341, %r341, %r264;
	ld.global.u32 	%r265, [%rd7+156];
	xor.b32  	%r340, %r340, %r265;
$L__BB2_24:
	and.b32  	%r267, %r208, 256;
	setp.eq.s32 	%p13, %r267, 0;
	@%p13 bra 	$L__BB2_26;
	ld.global.u32 	%r268, [%rd7+160];
	xor.b32  	%r344, %r344, %r268;
	ld.global.u32 	%r269, [%rd7+164];
	xor.b32  	%r343, %r343, %r269;
	ld.global.u32 	%r270, [%rd7+168];
	xor.b32  	%r342, %r342, %r270;
	ld.global.u32 	%r271, [%rd7+172];
	xor.b32  	%r341, %r341, %r271;
	ld.global.u32 	%r272, [%rd7+176];
	xor.b32  	%r340, %r340, %r272;
$L__BB2_26:
	and.b32  	%r274, %r208, 512;
	setp.eq.s32 	%p14, %r274, 0;
	@%p14 bra 	$L__BB2_28;
	ld.global.u32 	%r275, [%rd7+180];
	xor.b32  	%r344, %r344, %r275;
	ld.global.u32 	%r276, [%rd7+184];
	xor.b32  	%r343, %r343, %r276;
	ld.global.u32 	%r277, [%rd7+188];
	xor.b32  	%r342, %r342, %r277;
	ld.global.u32 	%r278, [%rd7+192];
	xor.b32  	%r341, %r341, %r278;
	ld.global.u32 	%r279, [%rd7+196];
	xor.b32  	%r340, %r340, %r279;
$L__BB2_28:
	and.b32  	%r281, %r208, 1024;
	setp.eq.s32 	%p15, %r281, 0;
	@%p15 bra 	$L__BB2_30;
	ld.global.u32 	%r282, [%rd7+200];
	xor.b32  	%r344, %r344, %r282;
	ld.global.u32 	%r283, [%rd7+204];
	xor.b32  	%r343, %r343, %r283;
	ld.global.u32 	%r284, [%rd7+208];
	xor.b32  	%r342, %r342, %r284;
	ld.global.u32 	%r285, [%rd7+212];
	xor.b32  	%r341, %r341, %r285;
	ld.global.u32 	%r286, [%rd7+216];
	xor.b32  	%r340, %r340, %r286;
$L__BB2_30:
	and.b32  	%r288, %r208, 2048;
	setp.eq.s32 	%p16, %r288, 0;
	@%p16 bra 	$L__BB2_32;
	ld.global.u32 	%r289, [%rd7+220];
	xor.b32  	%r344, %r344, %r289;
	ld.global.u32 	%r290, [%rd7+224];
	xor.b32  	%r343, %r343, %r290;
	ld.global.u32 	%r291, [%rd7+228];
	xor.b32  	%r342, %r342, %r291;
	ld.global.u32 	%r292, [%rd7+232];
	xor.b32  	%r341, %r341, %r292;
	ld.global.u32 	%r293, [%rd7+236];
	xor.b32  	%r340, %r340, %r293;
$L__BB2_32:
	and.b32  	%r295, %r208, 4096;
	setp.eq.s32 	%p17, %r295, 0;
	@%p17 bra 	$L__BB2_34;
	ld.global.u32 	%r296, [%rd7+240];
	xor.b32  	%r344, %r344, %r296;
	ld.global.u32 	%r297, [%rd7+244];
	xor.b32  	%r343, %r343, %r297;
	ld.global.u32 	%r298, [%rd7+248];
	xor.b32  	%r342, %r342, %r298;
	ld.global.u32 	%r299, [%rd7+252];
	xor.b32  	%r341, %r341, %r299;
	ld.global.u32 	%r300, [%rd7+256];
	xor.b32  	%r340, %r340, %r300;
$L__BB2_34:
	and.b32  	%r302, %r208, 8192;
	setp.eq.s32 	%p18, %r302, 0;
	@%p18 bra 	$L__BB2_36;
	ld.global.u32 	%r303, [%rd7+260];
	xor.b32  	%r344, %r344, %r303;
	ld.global.u32 	%r304, [%rd7+264];
	xor.b32  	%r343, %r343, %r304;
	ld.global.u32 	%r305, [%rd7+268];
	xor.b32  	%r342, %r342, %r305;
	ld.global.u32 	%r306, [%rd7+272];
	xor.b32  	%r341, %r341, %r306;
	ld.global.u32 	%r307, [%rd7+276];
	xor.b32  	%r340, %r340, %r307;
$L__BB2_36:
	and.b32  	%r309, %r208, 16384;
	setp.eq.s32 	%p19, %r309, 0;
	@%p19 bra 	$L__BB2_38;
	ld.global.u32 	%r310, [%rd7+280];
	xor.b32  	%r344, %r344, %r310;
	ld.global.u32 	%r311, [%rd7+284];
	xor.b32  	%r343, %r343, %r311;
	ld.global.u32 	%r312, [%rd7+288];
	xor.b32  	%r342, %r342, %r312;
	ld.global.u32 	%r313, [%rd7+292];
	xor.b32  	%r341, %r341, %r313;
	ld.global.u32 	%r314, [%rd7+296];
	xor.b32  	%r340, %r340, %r314;
$L__BB2_38:
	and.b32  	%r316, %r208, 32768;
	setp.eq.s32 	%p20, %r316, 0;
	@%p20 bra 	$L__BB2_40;
	ld.global.u32 	%r317, [%rd7+300];
	xor.b32  	%r344, %r344, %r317;
	ld.global.u32 	%r318, [%rd7+304];
	xor.b32  	%r343, %r343, %r318;
	ld.global.u32 	%r319, [%rd7+308];
	xor.b32  	%r342, %r342, %r319;
	ld.global.u32 	%r320, [%rd7+312];
	xor.b32  	%r341, %r341, %r320;
	ld.global.u32 	%r321, [%rd7+316];
	xor.b32  	%r340, %r340, %r321;
$L__BB2_40:
	add.s32 	%r339, %r339, 16;
	setp.ne.s32 	%p21, %r339, 32;
	@%p21 bra 	$L__BB2_8;
	mad.lo.s32 	%r322, %r333, -31, %r15;
	add.s32 	%r333, %r322, 1;
	setp.ne.s32 	%p22, %r333, 5;
	@%p22 bra 	$L__BB2_7;
	st.global.u32 	[%rd3+4], %r344;
	st.global.u32 	[%rd3+8], %r343;
	st.global.u32 	[%rd3+12], %r342;
	st.global.u32 	[%rd3+16], %r341;
	st.global.u32 	[%rd3+20], %r340;
	add.s32 	%r327, %r327, 1;
	setp.lt.u32 	%p23, %r327, %r6;
	@%p23 bra 	$L__BB2_6;
$L__BB2_43:
	shr.u64 	%rd8, %rd18, 2;
	add.s32 	%r326, %r326, 1;
	setp.gt.u64 	%p24, %rd18, 3;
	mov.u64 	%rd18, %rd8;
	@%p24 bra 	$L__BB2_4;
$L__BB2_44:
	cvt.u32.u64 	%r323, %rd2;
	mov.b32 	%r324, 0;
	st.global.v2.u32 	[%rd3+24], {%r324, %r324};
	st.global.u32 	[%rd3+32], %r324;
	mov.b64 	%rd17, 0;
	st.global.u64 	[%rd3+40], %rd17;
	add.s32 	%r325, %r323, %r3;
	setp.lt.s32 	%p25, %r325, %r187;
	@%p25 bra 	$L__BB2_2;
$L__BB2_45:
	ret;

}
	// .globl	_Z27calculatePropensitiesCUDAv2PfPiS_S0_iiii
.visible .entry _Z27calculatePropensitiesCUDAv2PfPiS_S0_iiii(
	.param .u64 .ptr .align 1 _Z27calculatePropensitiesCUDAv2PfPiS_S0_iiii_param_0,
	.param .u64 .ptr .align 1 _Z27calculatePropensitiesCUDAv2PfPiS_S0_iiii_param_1,
	.param .u64 .ptr .align 1 _Z27calculatePropensitiesCUDAv2PfPiS_S0_iiii_param_2,
	.param .u64 .ptr .align 1 _Z27calculatePropensitiesCUDAv2PfPiS_S0_iiii_param_3,
	.param .u32 _Z27calculatePropensitiesCUDAv2PfPiS_S0_iiii_param_4,
	.param .u32 _Z27calculatePropensitiesCUDAv2PfPiS_S0_iiii_param_5,
	.param .u32 _Z27calculatePropensitiesCUDAv2PfPiS_S0_iiii_param_6,
	.param .u32 _Z27calculatePropensitiesCUDAv2PfPiS_S0_iiii_param_7
)
{
	.reg .pred 	%p<4>;
	.reg .b32 	%r<28>;
	.reg .b32 	%f<15>;
	.reg .b64 	%rd<31>;

	ld.param.u64 	%rd6, [_Z27calculatePropensitiesCUDAv2PfPiS_S0_iiii_param_0];
	ld.param.u64 	%rd7, [_Z27calculatePropensitiesCUDAv2PfPiS_S0_iiii_param_1];
	ld.param.u64 	%rd8, [_Z27calculatePropensitiesCUDAv2PfPiS_S0_iiii_param_2];
	ld.param.u64 	%rd5, [_Z27calculatePropensitiesCUDAv2PfPiS_S0_iiii_param_3];
	ld.param.u32 	%r4, [_Z27calculatePropensitiesCUDAv2PfPiS_S0_iiii_param_4];
	ld.param.u32 	%r5, [_Z27calculatePropensitiesCUDAv2PfPiS_S0_iiii_param_5];
	ld.param.u32 	%r7, [_Z27calculatePropensitiesCUDAv2PfPiS_S0_iiii_param_6];
	ld.param.u32 	%r6, [_Z27calculatePropensitiesCUDAv2PfPiS_S0_iiii_param_7];
	cvta.to.global.u64 	%rd1, %rd6;
	cvta.to.global.u64 	%rd2, %rd7;
	cvta.to.global.u64 	%rd3, %rd8;
	mov.u32 	%r8, %tid.x;
	mov.u32 	%r9, %ctaid.x;
	mov.u32 	%r10, %ntid.x;
	mad.lo.s32 	%r1, %r9, %r10, %r8;
	setp.ge.s32 	%p1, %r1, %r7;
	@%p1 bra 	$L__BB3_6;
	cvta.to.global.u64 	%rd9, %rd5;
	div.s32 	%r3, %r1, %r5;
	mul.lo.s32 	%r12, %r3, %r5;
	sub.s32 	%r2, %r1, %r12;
	mul.lo.s32 	%r13, %r2, %r4;
	mul.wide.s32 	%rd10, %r13, 4;
	add.s64 	%rd4, %rd9, %rd10;
	ld.global.u32 	%r11, [%rd4];
	setp.eq.s32 	%p2, %r11, 1;
	@%p2 bra 	$L__BB3_4;
	setp.ne.s32 	%p3, %r11, 0;
	@%p3 bra 	$L__BB3_5;
	mul.wide.s32 	%rd19, %r2, 4;
	add.s64 	%rd20, %rd3, %rd19;
	ld.global.f32 	%f6, [%rd20];
	ld.global.u32 	%r21, [%rd4+4];
	mad.lo.s32 	%r22, %r3, %r6, %r21;
	mul.wide.s32 	%rd21, %r22, 4;
	add.s64 	%rd22, %rd2, %rd21;
	ld.global.u32 	%r23, [%rd22];
	cvt.rn.f32.s32 	%f7, %r23;
	mul.f32 	%f8, %f6, %f7;
	mul.wide.s32 	%rd23, %r1, 4;
	add.s64 	%rd24, %rd1, %rd23;
	st.global.f32 	[%rd24], %f8;
	bra.uni 	$L__BB3_6;
$L__BB3_4:
	mul.wide.s32 	%rd11, %r2, 4;
	add.s64 	%rd12, %rd3, %rd11;
	ld.global.f32 	%f1, [%rd12];
	mul.lo.s32 	%r14, %r3, %r6;
	ld.global.u32 	%r15, [%rd4+4];
	add.s32 	%r16, %r15, %r14;
	mul.wide.s32 	%rd13, %r16, 4;
	add.s64 	%rd14, %rd2, %rd13;
	ld.global.u32 	%r17, [%rd14];
	cvt.rn.f32.s32 	%f2, %r17;
	mul.f32 	%f3, %f1, %f2;
	ld.global.u32 	%r18, [%rd4+8];
	add.s32 	%r19, %r18, %r14;
	mul.wide.s32 	%rd15, %r19, 4;
	add.s64 	%rd16, %rd2, %rd15;
	ld.global.u32 	%r20, [%rd16];
	cvt.rn.f32.s32 	%f4, %r20;
	mul.f32 	%f5, %f3, %f4;
	mul.wide.s32 	%rd17, %r1, 4;
	add.s64 	%rd18, %rd1, %rd17;
	st.global.f32 	[%rd18], %f5;
	bra.uni 	$L__BB3_6;
$L__BB3_5:
	mul.wide.s32 	%rd25, %r2, 4;
	add.s64 	%rd26, %rd3, %rd25;
	ld.global.f32 	%f9, [%rd26];
	ld.global.u32 	%r24, [%rd4+4];
	mad.lo.s32 	%r25, %r3, %r6, %r24;
	mul.wide.s32 	%rd27, %r25, 4;
	add.s64 	%rd28, %rd2, %rd27;
	ld.global.u32 	%r26, [%rd28];
	cvt.rn.f32.s32 	%f10, %r26;
	mul.f32 	%f11, %f9, %f10;
	add.s32 	%r27, %r26, -1;
	cvt.rn.f32.s32 	%f12, %r27;
	mul.f32 	%f13, %f11, %f12;
	mul.f32 	%f14, %f13, 0f3F000000;
	mul.wide.s32 	%rd29, %r1, 4;
	add.s64 	%rd30, %rd1, %rd29;
	st.global.f32 	[%rd30], %f14;
$L__BB3_6:
	ret;

}
	// .globl	_Z11findTargetsPfiiP17curandStateXORWOWPiiS2_iS_iiS_
.visible .entry _Z11findTargetsPfiiP17curandStateXORWOWPiiS2_iS_iiS_(
	.param .u64 .ptr .align 1 _Z11findTargetsPfiiP17curandStateXORWOWPiiS2_iS_iiS__param_0,
	.param .u32 _Z11findTargetsPfiiP17curandStateXORWOWPiiS2_iS_iiS__param_1,
	.param .u32 _Z11findTargetsPfiiP17curandStateXORWOWPiiS2_iS_iiS__param_2,
	.param .u64 .ptr .align 1 _Z11findTargetsPfiiP17curandStateXORWOWPiiS2_iS_iiS__param_3,
	.param .u64 .ptr .align 1 _Z11findTargetsPfiiP17curandStateXORWOWPiiS2_iS_iiS__param_4,
	.param .u32 _Z11findTargetsPfiiP17curandStateXORWOWPiiS2_iS_iiS__param_5,
	.param .u64 .ptr .align 1 _Z11findTargetsPfiiP17curandStateXORWOWPiiS2_iS_iiS__param_6,
	.param .u32 _Z11findTargetsPfiiP17curandStateXORWOWPiiS2_iS_iiS__param_7,
	.param .u64 .ptr .align 1 _Z11findTargetsPfiiP17curandStateXORWOWPiiS2_iS_iiS__param_8,
	.param .u32 _Z11findTargetsPfiiP17curandStateXORWOWPiiS2_iS_iiS__param_9,
	.param .u32 _Z11findTargetsPfiiP17curandStateXORWOWPiiS2_iS_iiS__param_10,
	.param .u64 .ptr .align 1 _Z11findTargetsPfiiP17curandStateXORWOWPiiS2_iS_iiS__param_11
)
{
	.reg .pred 	%p<6>;
	.reg .b32 	%r<68>;
	.reg .b32 	%f<29>;
	.reg .b64 	%rd<28>;

	ld.param.u32 	%r7, [_Z11findTargetsPfiiP17curandStateXORWOWPiiS2_iS_iiS__param_1];
	ld.param.u32 	%r12, [_Z11findTargetsPfiiP17curandStateXORWOWPiiS2_iS_iiS__param_2];
	ld.param.u64 	%rd6, [_Z11findTargetsPfiiP17curandStateXORWOWPiiS2_iS_iiS__param_3];
	ld.param.u64 	%rd7, [_Z11findTargetsPfiiP17curandStateXORWOWPiiS2_iS_iiS__param_4];
	ld.param.u32 	%r8, [_Z11findTargetsPfiiP17curandStateXORWOWPiiS2_iS_iiS__param_5];
	ld.param.u64 	%rd8, [_Z11findTargetsPfiiP17curandStateXORWOWPiiS2_iS_iiS__param_6];
	ld.param.u32 	%r9, [_Z11findTargetsPfiiP17curandStateXORWOWPiiS2_iS_iiS__param_7];
	ld.param.u64 	%rd9, [_Z11findTargetsPfiiP17curandStateXORWOWPiiS2_iS_iiS__param_8];
	ld.param.u32 	%r10, [_Z11findTargetsPfiiP17curandStateXORWOWPiiS2_iS_iiS__param_9];
	ld.param.u32 	%r11, [_Z11findTargetsPfiiP17curandStateXORWOWPiiS2_iS_iiS__param_10];
	mov.u32 	%r13, %tid.x;
	mov.u32 	%r14, %ctaid.x;
	mov.u32 	%r15, %ntid.x;
	mad.lo.s32 	%r1, %r14, %r15, %r13;
	setp.ge.s32 	%p1, %r1, %r12;
	@%p1 bra 	$L__BB4_4;
	ld.param.u64 	%rd27, [_Z11findTargetsPfiiP17curandStateXORWOWPiiS2_iS_iiS__param_0];
	cvta.to.global.u64 	%rd10, %rd8;
	cvta.to.global.u64 	%rd11, %rd6;
	cvta.to.global.u64 	%rd12, %rd27;
	cvta.to.global.u64 	%rd13, %rd7;
	mul.lo.s32 	%r16, %r7, %r1;
	add.s32 	%r17, %r7, %r16;
	add.s32 	%r18, %r17, -1;
	mul.wide.s32 	%rd14, %r1, 48;
	add.s64 	%rd15, %rd11, %rd14;
	ld.global.v2.u32 	{%r19, %r20}, [%rd15];
	shr.u32 	%r21, %r20, 2;
	xor.b32  	%r22, %r21, %r20;
	ld.global.v2.u32 	{%r23, %r24}, [%rd15+8];
	ld.global.v2.u32 	{%r25, %r26}, [%rd15+16];
	st.global.v2.u32 	[%rd15+8], {%r24, %r25};
	shl.b32 	%r27, %r26, 4;
	shl.b32 	%r28, %r22, 1;
	xor.b32  	%r29, %r28, %r27;
	xor.b32  	%r30, %r29, %r22;
	xor.b32  	%r31, %r30, %r26;
	st.global.v2.u32 	[%rd15+16], {%r26, %r31};
	add.s32 	%r32, %r19, 362437;
	st.global.v2.u32 	[%rd15], {%r32, %r23};
	add.s32 	%r33, %r31, %r32;
	cvt.rn.f32.u32 	%f2, %r33;
	fma.rn.f32 	%f3, %f2, 0f2F800000, 0f2F000000;
	mul.wide.s32 	%rd16, %r18, 4;
	add.s64 	%rd17, %rd12, %rd16;
	ld.global.f32 	%f4, [%rd17];
	setp.lt.f32 	%p2, %f4, 0f00800000;
	mul.f32 	%f5, %f4, 0f4B000000;
	selp.f32 	%f6, %f5, %f4, %p2;
	selp.f32 	%f7, 0fC1B80000, 0f00000000, %p2;
	mov.b32 	%r34, %f6;
	add.s32 	%r35, %r34, -1059760811;
	and.b32  	%r36, %r35, -8388608;
	sub.s32 	%r37, %r34, %r36;
	mov.b32 	%f8, %r37;
	cvt.rn.f32.s32 	%f9, %r36;
	fma.rn.f32 	%f10, %f9, 0f34000000, %f7;
	add.f32 	%f11, %f8, 0fBF800000;
	fma.rn.f32 	%f12, %f11, 0fBE055027, 0f3E1039F6;
	fma.rn.f32 	%f13, %f12, %f11, 0fBDF8CDCC;
	fma.rn.f32 	%f14, %f13, %f11, 0f3E0F2955;
	fma.rn.f32 	%f15, %f14, %f11, 0fBE2AD8B9;
	fma.rn.f32 	%f16, %f15, %f11, 0f3E4CED0B;
	fma.rn.f32 	%f17, %f16, %f11, 0fBE7FFF22;
	fma.rn.f32 	%f18, %f17, %f11, 0f3EAAAA78;
	fma.rn.f32 	%f19, %f18, %f11, 0fBF000000;
	mul.f32 	%f20, %f11, %f19;
	fma.rn.f32 	%f21, %f20, %f11, %f11;
	fma.rn.f32 	%f22, %f10, 0f3F317218, %f21;
	setp.gt.u32 	%p3, %r34, 2139095039;
	fma.rn.f32 	%f23, %f6, 0f7F800000, 0f7F800000;
	selp.f32 	%f24, %f23, %f22, %p3;
	setp.eq.f32 	%p4, %f6, 0f00000000;
	mul.f32 	%f25, %f24, 0f3EDE5BD9;
	selp.f32 	%f26, 0fFF800000, %f25, %p4;
	div.rn.f32 	%f1, %f26, %f3;
	mul.f32 	%f27, %f4, %f3;
	{ // callseq 0, 0
	.param .b64 param0;
	st.param.b64 	[param0], %rd27;
	.param .b32 param1;
	st.param.b32 	[param1], %r16;
	.param .b32 param2;
	st.param.b32 	[param2], %r18;
	.param .b32 param3;
	st.param.f32 	[param3], %f27;
	.param .b32 retval0;
	call.uni (retval0), 
	_Z10findTargetPfiif, 
	(
	param0, 
	param1, 
	param2, 
	param3
	);
	ld.param.b32 	%r38, [retval0];
	} // callseq 0
	div.s32 	%r39, %r38, %r7;
	mul.lo.s32 	%r40, %r39, %r7;
	sub.s32 	%r41, %r38, %r40;
	mul.lo.s32 	%r42, %r39, %r10;
	mul.lo.s32 	%r43, %r41, %r8;
	mul.wide.s32 	%rd18, %r43, 4;
	add.s64 	%rd19, %rd13, %rd18;
	ld.global.u32 	%r44, [%rd19+4];
	add.s32 	%r45, %r42, %r44;
	ld.global.u32 	%r46, [%rd19+8];
	add.s32 	%r47, %r46, %r42;
	ld.global.u32 	%r48, [%rd19+12];
	add.s32 	%r49, %r48, %r42;
	ld.global.u32 	%r50, [%rd19+16];
	add.s32 	%r51, %r50, %r42;
	ld.global.u32 	%r52, [%rd19+20];
	ld.global.u32 	%r53, [%rd19+24];
	ld.global.u32 	%r54, [%rd19+28];
	ld.global.u32 	%r55, [%rd19+32];
	mul.wide.s32 	%rd20, %r45, 4;
	add.s64 	%rd1, %rd10, %rd20;
	ld.global.u32 	%r56, [%rd1];
	add.s32 	%r3, %r56, %r52;
	mul.wide.s32 	%rd21, %r47, 4;
	add.s64 	%rd2, %rd10, %rd21;
	ld.global.u32 	%r57, [%rd2];
	add.s32 	%r58, %r57, %r53;
	mul.wide.s32 	%rd22, %r49, 4;
	add.s64 	%rd3, %rd10, %rd22;
	ld.global.u32 	%r59, [%rd3];
	add.s32 	%r60, %r59, %r54;
	mul.wide.s32 	%rd23, %r51, 4;
	add.s64 	%rd4, %rd10, %rd23;
	ld.global.u32 	%r61, [%rd4];
	add.s32 	%r62, %r61, %r55;
	or.b32  	%r63, %r3, %r58;
	or.b32  	%r64, %r63, %r60;
	or.b32  	%r65, %r64, %r62;
	setp.lt.s32 	%p5, %r65, 0;
	@%p5 bra 	$L__BB4_3;
	st.global.u32 	[%rd1], %r3;
	st.global.u32 	[%rd2], %r58;
	st.global.u32 	[%rd3], %r60;
	st.global.u32 	[%rd4], %r62;
$L__BB4_3:
	shl.b32 	%r66, %r9, 1;
	mad.lo.s32 	%r67, %r11, %r1, %r66;
	cvta.to.global.u64 	%rd24, %rd9;
	mul.wide.s32 	%rd25, %r67, 4;
	add.s64 	%rd26, %rd24, %rd25;
	st.global.f32 	[%rd26], %f1;
	cvt.rn.f32.s32 	%f28, %r38;
	st.global.f32 	[%rd26+4], %f28;
$L__BB4_4:
	ret;

}
	// .globl	_Z6warmUpv
.visible .entry _Z6warmUpv()
{


	ret;

}


// ===== COMPILED SASS (sm_100) =====

	.target	sm_100

	.elftype	@"ET_EXEC"


//--------------------- .note.nv.tkinfo           --------------------------
	.section	.note.nv.tkinfo,"",@"SHT_NOTE"
	.sectionflags	@"SHF_NOTE_NV_TKINFO"
	.tkinfo
        /*0018*/ 	.word	0x00000002
        /*0030*/ 	.string	""
        /*0030*/ 	.string	"ptxas"
        /*0030*/ 	.string	"Cuda compilation tools, release 13.0, V13.0.88"
        /*0030*/ 	.string	"Build cuda_13.0.r13.0/compiler.36424714_0"
        /*0030*/ 	.string	"-arch sm_100 -m 64 "



//--------------------- .note.nv.cuinfo           --------------------------
	.section	.note.nv.cuinfo,"",@"SHT_NOTE"
	.sectionflags	@"SHF_NOTE_NV_CUINFO"
        /*0018*/ 	.short	0x0002
        /*001a*/ 	.short	0x0064
        /*001c*/ 	.short	0x0082
	.zero		2


//--------------------- .nv.info                  --------------------------
	.section	.nv.info,"",@"SHT_CUDA_INFO"
	.align	4


	//----- nvinfo : EIATTR_REGCOUNT
	.align		4
        /*0000*/ 	.byte	0x04, 0x2f
        /*0002*/ 	.short	(.L_10 - .L_9)
	.align		4
.L_9:
        /*0004*/ 	.word	index@(_Z4scanPfi)
        /*0008*/ 	.word	0x0000000a


	//----- nvinfo : EIATTR_FRAME_SIZE
	.align		4
.L_10:
        /*000c*/ 	.byte	0x04, 0x11
        /*000e*/ 	.short	(.L_12 - .L_11)
	.align		4
.L_11:
        /*0010*/ 	.word	index@(_Z4scanPfi)
        /*0014*/ 	.word	0x00000000


	//----- nvinfo : EIATTR_REGCOUNT
	.align		4
.L_12:
        /*0018*/ 	.byte	0x04, 0x2f
        /*001a*/ 	.short	(.L_14 - .L_13)
	.align		4
.L_13:
        /*001c*/ 	.word	index@(_Z10initStatesP17curandStateXORWOWi)
        /*0020*/ 	.word	0x0000001f


	//----- nvinfo : EIATTR_FRAME_SIZE
	.align		4
.L_14:
        /*0024*/ 	.byte	0x04, 0x11
        /*0026*/ 	.short	(.L_16 - .L_15)
	.align		4
.L_15:
        /*0028*/ 	.word	index@(_Z10initStatesP17curandStateXORWOWi)
        /*002c*/ 	.word	0x00000000


	//----- nvinfo : EIATTR_REGCOUNT
	.align		4
.L_16:
        /*0030*/ 	.byte	0x04, 0x2f
        /*0032*/ 	.short	(.L_18 - .L_17)
	.align		4
.L_17:
        /*0034*/ 	.word	index@(_Z27calculatePropensitiesCUDAv2PfPiS_S0_iiii)
        /*0038*/ 	.word	0x00000010


	//----- nvinfo : EIATTR_FRAME_SIZE
	.align		4
.L_18:
        /*003c*/ 	.byte	0x04, 0x11
        /*003e*/ 	.short	(.L_20 - .L_19)
	.align		4
.L_19:
        /*0040*/ 	.word	index@(_Z27calculatePropensitiesCUDAv2PfPiS_S0_iiii)
        /*0044*/ 	.word	0x00000000


	//----- nvinfo : EIATTR_REGCOUNT
	.align		4
.L_20:
        /*0048*/ 	.byte	0x04, 0x2f
        /*004a*/ 	.short	(.L_22 - .L_21)
	.align		4
.L_21:
        /*004c*/ 	.word	index@(_Z11findTargetsPfiiP17curandStateXORWOWPiiS2_iS_iiS_)
        /*0050*/ 	.word	0x0000001c


	//----- nvinfo : EIATTR_FRAME_SIZE
	.align		4
.L_22:
        /*0054*/ 	.byte	0x04, 0x11
        /*0056*/ 	.short	(.L_24 - .L_23)
	.align		4
.L_23:
        /*0058*/ 	.word	index@($__internal_0_$__cuda_sm3x_div_rn_noftz_f32_slowpath)
        /*005c*/ 	.word	0x00000000


	//----- nvinfo : EIATTR_FRAME_SIZE
	.align		4
.L_24:
        /*0060*/ 	.byte	0x04, 0x11
        /*0062*/ 	.short	(.L_26 - .L_25)
	.align		4
.L_25:
        /*0064*/ 	.word	index@($_Z11findTargetsPfiiP17curandStateXORWOWPiiS2_iS_iiS_$_Z10findTargetPfiif)
        /*0068*/ 	.word	0x00000000


	//----- nvinfo : EIATTR_FRAME_SIZE
	.align		4
.L_26:
        /*006c*/ 	.byte	0x04, 0x11
        /*006e*/ 	.short	(.L_28 - .L_27)
	.align		4
.L_27:
        /*0070*/ 	.word	index@(_Z11findTargetsPfiiP17curandStateXORWOWPiiS2_iS_iiS_)
        /*0074*/ 	.word	0x00000000


	//----- nvinfo : EIATTR_REGCOUNT
	.align		4
.L_28:
        /*0078*/ 	.byte	0x04, 0x2f
        /*007a*/ 	.short	(.L_30 - .L_29)
	.align		4
.L_29:
        /*007c*/ 	.word	index@(_Z6warmUpv)
        /*0080*/ 	.word	0x00000004


	//----- nvinfo : EIATTR_FRAME_SIZE
	.align		4
.L_30:
        /*0084*/ 	.byte	0x04, 0x11
        /*0086*/ 	.short	(.L_32 - .L_31)
	.align		4
.L_31:
        /*0088*/ 	.word	index@(_Z6warmUpv)
        /*008c*/ 	.word	0x00000000


	//----- nvinfo : EIATTR_MIN_STACK_SIZE
	.align		4
.L_32:
        /*0090*/ 	.byte	0x04, 0x12
        /*0092*/ 	.short	(.L_34 - .L_33)
	.align		4
.L_33:
        /*0094*/ 	.word	index@(_Z6warmUpv)
        /*0098*/ 	.word	0x00000000


	//----- nvinfo : EIATTR_MIN_STACK_SIZE
	.align		4
.L_34:
        /*009c*/ 	.byte	0x04, 0x12
        /*009e*/ 	.short	(.L_36 - .L_35)
	.align		4
.L_35:
        /*00a0*/ 	.word	index@(_Z11findTargetsPfiiP17curandStateXORWOWPiiS2_iS_iiS_)
        /*00a4*/ 	.word	0x00000000


	//----- nvinfo : EIATTR_MIN_STACK_SIZE
	.align		4
.L_36:
        /*00a8*/ 	.byte	0x04, 0x12
        /*00aa*/ 	.short	(.L_38 - .L_37)
	.align		4
.L_37:
        /*00ac*/ 	.word	index@(_Z27calculatePropensitiesCUDAv2PfPiS_S0_iiii)
        /*00b0*/ 	.word	0x00000000


	//----- nvinfo : EIATTR_MIN_STACK_SIZE
	.align		4
.L_38:
        /*00b4*/ 	.byte	0x04, 0x12
        /*00b6*/ 	.short	(.L_40 - .L_39)
	.align		4
.L_39:
        /*00b8*/ 	.word	index@(_Z10initStatesP17curandStateXORWOWi)
        /*00bc*/ 	.word	0x00000000


	//----- nvinfo : EIATTR_MIN_STACK_SIZE
	.align		4
.L_40:
        /*00c0*/ 	.byte	0x04, 0x12
        /*00c2*/ 	.short	(.L_42 - .L_41)
	.align		4
.L_41:
        /*00c4*/ 	.word	index@(_Z4scanPfi)
        /*00c8*/ 	.word	0x00000000
.L_42:


//--------------------- .nv.compat                --------------------------
	.section	.nv.compat,"",@"SHT_CUDA_COMPAT_INFO"
	.align	4
        /*0000*/ 	.byte	0x02, 0x09, 0x00, 0x00, 0x02, 0x02, 0x01, 0x00, 0x02, 0x05, 0x05, 0x00, 0x03, 0x07, 0x01, 0x01
        /*0010*/ 	.byte	0x02, 0x03, 0x00, 0x00, 0x02, 0x06, 0x01, 0x00, 0x04, 0x0b, 0x08, 0x00, 0x01, 0x00, 0x00, 0x00
        /*0020*/ 	.byte	0x00, 0x00, 0x00, 0x00


//--------------------- .nv.info._Z6warmUpv       --------------------------
	.section	.nv.info._Z6warmUpv,"",@"SHT_CUDA_INFO"
	.sectionflags	@""
	.align	4


	//----- nvinfo : EIATTR_CUDA_API_VERSION
	.align		4
        /*0000*/ 	.byte	0x04, 0x37
        /*0002*/ 	.short	(.L_44 - .L_43)
.L_43:
        /*0004*/ 	.word	0x00000082


	//----- nvinfo : EIATTR_SPARSE_MMA_MASK
	.align		4
.L_44:
        /*0008*/ 	.byte	0x03, 0x50
        /*000a*/ 	.short	0x0000


	//----- nvinfo : EIATTR_MAXREG_COUNT
	.align		4
        /*000c*/ 	.byte	0x03, 0x1b
        /*000e*/ 	.short	0x00ff


	//----- nvinfo : EIATTR_MERCURY_ISA_VERSION
	.align		4
        /*0010*/ 	.byte	0x03, 0x5f
        /*0012*/ 	.short	0x0101


	//----- nvinfo : EIATTR_VRC_CTA_INIT_COUNT
	.align		4
        /*0014*/ 	.byte	0x02, 0x4a
	.zero		1
	.zero		1


	//----- nvinfo : EIATTR_EXIT_INSTR_OFFSETS
	.align		4
        /*0018*/ 	.byte	0x04, 0x1c
        /*001a*/ 	.short	(.L_46 - .L_45)


	//   ....[0]....
.L_45:
        /*001c*/ 	.word	0x00000010


	//----- nvinfo : EIATTR_SW_WAR
	.align		4
.L_46:
        /*0020*/ 	.byte	0x04, 0x36
        /*0022*/ 	.short	(.L_48 - .L_47)
.L_47:
        /*0024*/ 	.word	0x00000008
.L_48:


//--------------------- .nv.info._Z11findTargetsPfiiP17curandStateXORWOWPiiS2_iS_iiS_ --------------------------
	.section	.nv.info._Z11findTargetsPfiiP17curandStateXORWOWPiiS2_iS_iiS_,"",@"SHT_CUDA_INFO"
	.sectionflags	@""
	.align	4


	//----- nvinfo : EIATTR_CUDA_API_VERSION
	.align		4
        /*0000*/ 	.byte	0x04, 0x37
        /*0002*/ 	.short	(.L_50 - .L_49)
.L_49:
        /*0004*/ 	.word	0x00000082


	//----- nvinfo : EIATTR_KPARAM_INFO
	.align		4
.L_50:
        /*0008*/ 	.byte	0x04, 0x17
        /*000a*/ 	.short	(.L_52 - .L_51)
.L_51:
        /*000c*/ 	.word	0x00000000
        /*0010*/ 	.short	0x000b
        /*0012*/ 	.short	0x0048
        /*0014*/ 	.byte	0x00, 0xf5, 0x21, 0x00


	//----- nvinfo : EIATTR_KPARAM_INFO
	.align		4
.L_52:
        /*0018*/ 	.byte	0x04, 0x17
        /*001a*/ 	.short	(.L_54 - .L_53)
.L_53:
        /*001c*/ 	.word	0x00000000
        /*0020*/ 	.short	0x000a
        /*0022*/ 	.short	0x0044
        /*0024*/ 	.byte	0x00, 0xf0, 0x11, 0x00


	//----- nvinfo : EIATTR_KPARAM_INFO
	.align		4
.L_54:
        /*0028*/ 	.byte	0x04, 0x17
        /*002a*/ 	.short	(.L_56 - .L_55)
.L_55:
        /*002c*/ 	.word	0x00000000
        /*0030*/ 	.short	0x0009
        /*0032*/ 	.short	0x0040
        /*0034*/ 	.byte	0x00, 0xf0, 0x11, 0x00


	//----- nvinfo : EIATTR_KPARAM_INFO
	.align		4
.L_56:
        /*0038*/ 	.byte	0x04, 0x17
        /*003a*/ 	.short	(.L_58 - .L_57)
.L_57:
        /*003c*/ 	.word	0x00000000
        /*0040*/ 	.short	0x0008
        /*0042*/ 	.short	0x0038
        /*0044*/ 	.byte	0x00, 0xf5, 0x21, 0x00


	//----- nvinfo : EIATTR_KPARAM_INFO
	.align		4
.L_58:
        /*0048*/ 	.byte	0x04, 0x17
        /*004a*/ 	.short	(.L_60 - .L_59)
.L_59:
        /*004c*/ 	.word	0x00000000
        /*0050*/ 	.short	0x0007
        /*0052*/ 	.short	0x0030
        /*0054*/ 	.byte	0x00, 0xf0, 0x11, 0x00


	//----- nvinfo : EIATTR_KPARAM_INFO
	.align		4
.L_60:
        /*0058*/ 	.byte	0x04, 0x17
        /*005a*/ 	.short	(.L_62 - .L_61)
.L_61:
        /*005c*/ 	.word	0x00000000
        /*0060*/ 	.short	0x0006
        /*0062*/ 	.short	0x0028
        /*0064*/ 	.byte	0x00, 0xf5, 0x21, 0x00


	//----- nvinfo : EIATTR_KPARAM_INFO
	.align		4
.L_62:
        /*0068*/ 	.byte	0x04, 0x17
        /*006a*/ 	.short	(.L_64 - .L_63)
.L_63:
        /*006c*/ 	.word	0x00000000
        /*0070*/ 	.short	0x0005
        /*0072*/ 	.short	0x0020
        /*0074*/ 	.byte	0x00, 0xf0, 0x11, 0x00


	//----- nvinfo : EIATTR_KPARAM_INFO
	.align		4
.L_64:
        /*0078*/ 	.byte	0x04, 0x17
        /*007a*/ 	.short	(.L_66 - .L_65)
.L_65:
        /*007c*/ 	.word	0x00000000
        /*0080*/ 	.short	0x0004
        /*0082*/ 	.short	0x0018
        /*0084*/ 	.byte	0x00, 0xf5, 0x21, 0x00


	//----- nvinfo : EIATTR_KPARAM_INFO
	.align		4
.L_66:
        /*0088*/ 	.byte	0x04, 0x17
        /*008a*/ 	.short	(.L_68 - .L_67)
.L_67:
        /*008c*/ 	.word	0x00000000
        /*0090*/ 	.short	0x0003
        /*0092*/ 	.short	0x0010
        /*0094*/ 	.byte	0x00, 0xf5, 0x21, 0x00


	//----- nvinfo : EIATTR_KPARAM_INFO
	.align		4
.L_68:
        /*0098*/ 	.byte	0x04, 0x17
        /*009a*/ 	.short	(.L_70 - .L_69)
.L_69:
        /*009c*/ 	.word	0x00000000
        /*00a0*/ 	.short	0x0002
        /*00a2*/ 	.short	0x000c
        /*00a4*/ 	.byte	0x00, 0xf0, 0x11, 0x00


	//----- nvinfo : EIATTR_KPARAM_INFO
	.align		4
.L_70:
        /*00a8*/ 	.byte	0x04, 0x17
        /*00aa*/ 	.short	(.L_72 - .L_71)
.L_71:
        /*00ac*/ 	.word	0x00000000
        /*00b0*/ 	.short	0x0001
        /*00b2*/ 	.short	0x0008
        /*00b4*/ 	.byte	0x00, 0xf0, 0x11, 0x00


	//----- nvinfo : EIATTR_KPARAM_INFO
	.align		4
.L_72:
        /*00b8*/ 	.byte	0x04, 0x17
        /*00ba*/ 	.short	(.L_74 - .L_73)
.L_73:
        /*00bc*/ 	.word	0x00000000
        /*00c0*/ 	.short	0x0000
        /*00c2*/ 	.short	0x0000
        /*00c4*/ 	.byte	0x00, 0xf5, 0x21, 0x00


	//----- nvinfo : EIATTR_SPARSE_MMA_MASK
	.align		4
.L_74:
        /*00c8*/ 	.byte	0x03, 0x50
        /*00ca*/ 	.short	0x0000


	//----- nvinfo : EIATTR_MAXREG_COUNT
	.align		4
        /*00cc*/ 	.byte	0x03, 0x1b
        /*00ce*/ 	.short	0x00ff


	//----- nvinfo : EIATTR_MERCURY_ISA_VERSION
	.align		4
        /*00d0*/ 	.byte	0x03, 0x5f
        /*00d2*/ 	.short	0x0101


	//----- nvinfo : EIATTR_VRC_CTA_INIT_COUNT
	.align		4
        /*00d4*/ 	.byte	0x02, 0x4a
	.zero		1
	.zero		1


	//----- nvinfo : EIATTR_EXIT_INSTR_OFFSETS
	.align		4
        /*00d8*/ 	.byte	0x04, 0x1c
        /*00da*/ 	.short	(.L_76 - .L_75)


	//   ....[0]....
.L_75:
        /*00dc*/ 	.word	0x00000070


	//   ....[1]....
        /*00e0*/ 	.word	0x000009b0


	//----- nvinfo : EIATTR_CRS_STACK_SIZE
	.align		4
.L_76:
        /*00e4*/ 	.byte	0x04, 0x1e
        /*00e6*/ 	.short	(.L_78 - .L_77)
.L_77:
        /*00e8*/ 	.word	0x00000000


	//----- nvinfo : EIATTR_CBANK_PARAM_SIZE
	.align		4
.L_78:
        /*00ec*/ 	.byte	0x03, 0x19
        /*00ee*/ 	.short	0x0050


	//----- nvinfo : EIATTR_PARAM_CBANK
	.align		4
        /*00f0*/ 	.byte	0x04, 0x0a
        /*00f2*/ 	.short	(.L_80 - .L_79)
	.align		4
.L_79:
        /*00f4*/ 	.word	index@(.nv.constant0._Z11findTargetsPfiiP17curandStateXORWOWPiiS2_iS_iiS_)
        /*00f8*/ 	.short	0x0380
        /*00fa*/ 	.short	0x0050


	//----- nvinfo : EIATTR_SW_WAR
	.align		4
.L_80:
        /*00fc*/ 	.byte	0x04, 0x36
        /*00fe*/ 	.short	(.L_82 - .L_81)
.L_81:
        /*0100*/ 	.word	0x00000008
.L_82:


//--------------------- .nv.info._Z27calculatePropensitiesCUDAv2PfPiS_S0_iiii --------------------------
	.section	.nv.info._Z27calculatePropensitiesCUDAv2PfPiS_S0_iiii,"",@"SHT_CUDA_INFO"
	.sectionflags	@""
	.align	4


	//----- nvinfo : EIATTR_CUDA_API_VERSION
	.align		4
        /*0000*/ 	.byte	0x04, 0x37
        /*0002*/ 	.short	(.L_84 - .L_83)
.L_83:
        /*0004*/ 	.word	0x00000082


	//----- nvinfo : EIATTR_KPARAM_INFO
	.align		4
.L_84:
        /*0008*/ 	.byte	0x04, 0x17
        /*000a*/ 	.short	(.L_86 - .L_85)
.L_85:
        /*000c*/ 	.word	0x00000000
        /*0010*/ 	.short	0x0007
        /*0012*/ 	.short	0x002c
        /*0014*/ 	.byte	0x00, 0xf0, 0x11, 0x00


	//----- nvinfo : EIATTR_KPARAM_INFO
	.align		4
.L_86:
        /*0018*/ 	.byte	0x04, 0x17
        /*001a*/ 	.short	(.L_88 - .L_87)
.L_87:
        /*001c*/ 	.word	0x00000000
        /*0020*/ 	.short	0x0006
        /*0022*/ 	.short	0x0028
        /*0024*/ 	.byte	0x00, 0xf0, 0x11, 0x00


	//----- nvinfo : EIATTR_KPARAM_INFO
	.align		4
.L_88:
        /*0028*/ 	.byte	0x04, 0x17
        /*002a*/ 	.short	(.L_90 - .L_89)
.L_89:
        /*002c*/ 	.word	0x00000000
        /*0030*/ 	.short	0x0005
        /*0032*/ 	.short	0x0024
        /*0034*/ 	.byte	0x00, 0xf0, 0x11, 0x00


	//----- nvinfo : EIATTR_KPARAM_INFO
	.align		4
.L_90:
        /*0038*/ 	.byte	0x04, 0x17
        /*003a*/ 	.short	(.L_92 - .L_91)
.L_91:
        /*003c*/ 	.word	0x00000000
        /*0040*/ 	.short	0x0004
        /*0042*/ 	.short	0x0020
        /*0044*/ 	.byte	0x00, 0xf0, 0x11, 0x00


	//----- nvinfo : EIATTR_KPARAM_INFO
	.align		4
.L_92:
        /*0048*/ 	.byte	0x04, 0x17
        /*004a*/ 	.short	(.L_94 - .L_93)
.L_93:
        /*004c*/ 	.word	0x00000000
        /*0050*/ 	.short	0x0003
        /*0052*/ 	.short	0x0018
        /*0054*/ 	.byte	0x00, 0xf5, 0x21, 0x00


	//----- nvinfo : EIATTR_KPARAM_INFO
	.align		4
.L_94:
        /*0058*/ 	.byte	0x04, 0x17
        /*005a*/ 	.short	(.L_96 - .L_95)
.L_95:
        /*005c*/ 	.word	0x00000000
        /*0060*/ 	.short	0x0002
        /*0062*/ 	.short	0x0010
        /*0064*/ 	.byte	0x00, 0xf5, 0x21, 0x00


	//----- nvinfo : EIATTR_KPARAM_INFO
	.align		4
.L_96:
        /*0068*/ 	.byte	0x04, 0x17
        /*006a*/ 	.short	(.L_98 - .L_97)
.L_97:
        /*006c*/ 	.word	0x00000000
        /*0070*/ 	.short	0x0001
        /*0072*/ 	.short	0x0008
        /*0074*/ 	.byte	0x00, 0xf5, 0x21, 0x00


	//----- nvinfo : EIATTR_KPARAM_INFO
	.align		4
.L_98:
        /*0078*/ 	.byte	0x04, 0x17
        /*007a*/ 	.short	(.L_100 - .L_99)
.L_99:
        /*007c*/ 	.word	0x00000000
        /*0080*/ 	.short	0x0000
        /*0082*/ 	.short	0x0000
        /*0084*/ 	.byte	0x00, 0xf5, 0x21, 0x00


	//----- nvinfo : EIATTR_SPARSE_MMA_MASK
	.align		4
.L_100:
        /*0088*/ 	.byte	0x03, 0x50
        /*008a*/ 	.short	0x0000


	//----- nvinfo : EIATTR_MAXREG_COUNT
	.align		4
        /*008c*/ 	.byte	0x03, 0x1b
        /*008e*/ 	.short	0x00ff


	//----- nvinfo : EIATTR_MERCURY_ISA_VERSION
	.align		4
        /*0090*/ 	.byte	0x03, 0x5f
        /*0092*/ 	.short	0x0101


	//----- nvinfo : EIATTR_VRC_CTA_INIT_COUNT
	.align		4
        /*0094*/ 	.byte	0x02, 0x4a
	.zero		1
	.zero		1


	//----- nvinfo : EIATTR_EXIT_INSTR_OFFSETS
	.align		4
        /*0098*/ 	.byte	0x04, 0x1c
        /*009a*/ 	.short	(.L_102 - .L_101)


	//   ....[0]....
.L_101:
        /*009c*/ 	.word	0x00000070


	//   ....[1]....
        /*00a0*/ 	.word	0x000003b0


	//   ....[2]....
        /*00a4*/ 	.word	0x000004d0


	//   ....[3]....
        /*00a8*/ 	.word	0x00000620


	//----- nvinfo : EIATTR_CRS_STACK_SIZE
	.align		4
.L_102:
        /*00ac*/ 	.byte	0x04, 0x1e
        /*00ae*/ 	.short	(.L_104 - .L_103)
.L_103:
        /*00b0*/ 	.word	0x00000000


	//----- nvinfo : EIATTR_CBANK_PARAM_SIZE
	.align		4
.L_104:
        /*00b4*/ 	.byte	0x03, 0x19
        /*00b6*/ 	.short	0x0030


	//----- nvinfo : EIATTR_PARAM_CBANK
	.align		4
        /*00b8*/ 	.byte	0x04, 0x0a
        /*00ba*/ 	.short	(.L_106 - .L_105)
	.align		4
.L_105:
        /*00bc*/ 	.word	index@(.nv.constant0._Z27calculatePropensitiesCUDAv2PfPiS_S0_iiii)
        /*00c0*/ 	.short	0x0380
        /*00c2*/ 	.short	0x0030


	//----- nvinfo : EIATTR_SW_WAR
	.align		4
.L_106:
        /*00c4*/ 	.byte	0x04, 0x36
        /*00c6*/ 	.short	(.L_108 - .L_107)
.L_107:
        /*00c8*/ 	.word	0x00000008
.L_108:


//--------------------- .nv.info._Z10initStatesP17curandStateXORWOWi --------------------------
	.section	.nv.info._Z10initStatesP17curandStateXORWOWi,"",@"SHT_CUDA_INFO"
	.sectionflags	@""
	.align	4


	//----- nvinfo : EIATTR_CUDA_API_VERSION
	.align		4
        /*0000*/ 	.byte	0x04, 0x37
        /*0002*/ 	.short	(.L_110 - .L_109)
.L_109:
        /*0004*/ 	.word	0x00000082


	//----- nvinfo : EIATTR_KPARAM_INFO
	.align		4
.L_110:
        /*0008*/ 	.byte	0x04, 0x17
        /*000a*/ 	.short	(.L_112 - .L_111)
.L_111:
        /*000c*/ 	.word	0x00000000
        /*0010*/ 	.short	0x0001
        /*0012*/ 	.short	0x0008
        /*0014*/ 	.byte	0x00, 0xf0, 0x11, 0x00


	//----- nvinfo : EIATTR_KPARAM_INFO
	.align		4
.L_112:
        /*0018*/ 	.byte	0x04, 0x17
        /*001a*/ 	.short	(.L_114 - .L_113)
.L_113:
        /*001c*/ 	.word	0x00000000
        /*0020*/ 	.short	0x0000
        /*0022*/ 	.short	0x0000
        /*0024*/ 	.byte	0x00, 0xf5, 0x21, 0x00


	//----- nvinfo : EIATTR_SPARSE_MMA_MASK
	.align		4
.L_114:
        /*0028*/ 	.byte	0x03, 0x50
        /*002a*/ 	.short	0x0000


	//----- nvinfo : EIATTR_MAXREG_COUNT
	.align		4
        /*002c*/ 	.byte	0x03, 0x1b
        /*002e*/ 	.short	0x00ff


	//----- nvinfo : EIATTR_MERCURY_ISA_VERSION
	.align		4
        /*0030*/ 	.byte	0x03, 0x5f
        /*0032*/ 	.short	0x0101


	//----- nvinfo : EIATTR_VRC_CTA_INIT_COUNT
	.align		4
        /*0034*/ 	.byte	0x02, 0x4a
	.zero		1
	.zero		1


	//----- nvinfo : EIATTR_EXIT_INSTR_OFFSETS
	.align		4
        /*0038*/ 	.byte	0x04, 0x1c
        /*003a*/ 	.short	(.L_116 - .L_115)


	//   ....[0]....
.L_115:
        /*003c*/ 	.word	0x00000070


	//   ....[1]....
        /*0040*/ 	.word	0x00000fd0


	//----- nvinfo : EIATTR_CRS_STACK_SIZE
	.align		4
.L_116:
        /*0044*/ 	.byte	0x04, 0x1e
        /*0046*/ 	.short	(.L_118 - .L_117)
.L_117:
        /*0048*/ 	.word	0x00000000


	//----- nvinfo : EIATTR_CBANK_PARAM_SIZE
	.align		4
.L_118:
        /*004c*/ 	.byte	0x03, 0x19
        /*004e*/ 	.short	0x000c


	//----- nvinfo : EIATTR_PARAM_CBANK
	.align		4
        /*0050*/ 	.byte	0x04, 0x0a
        /*0052*/ 	.short	(.L_120 - .L_119)
	.align		4
.L_119:
        /*0054*/ 	.word	index@(.nv.constant0._Z10initStatesP17curandStateXORWOWi)
        /*0058*/ 	.short	0x0380
        /*005a*/ 	.short	0x000c


	//----- nvinfo : EIATTR_SW_WAR
	.align		4
.L_120:
        /*005c*/ 	.byte	0x04, 0x36
        /*005e*/ 	.short	(.L_122 - .L_121)
.L_121:
        /*0060*/ 	.word	0x00000008
.L_122:


//--------------------- .nv.info._Z4scanPfi       --------------------------
	.section	.nv.info._Z4scanPfi,"",@"SHT_CUDA_INFO"
	.sectionflags	@""
	.align	4


	//----- nvinfo : EIATTR_CUDA_API_VERSION
	.align		4
        /*0000*/ 	.byte	0x04, 0x37
        /*0002*/ 	.short	(.L_124 - .L_123)
.L_123:
        /*0004*/ 	.word	0x00000082


	//----- nvinfo : EIATTR_KPARAM_INFO
	.align		4
.L_124:
        /*0008*/ 	.byte	0x04, 0x17
        /*000a*/ 	.short	(.L_126 - .L_125)
.L_125:
        /*000c*/ 	.word	0x00000000
        /*0010*/ 	.short	0x0001
        /*0012*/ 	.short	0x0008
        /*0014*/ 	.byte	0x00, 0xf0, 0x11, 0x00


	//----- nvinfo : EIATTR_KPARAM_INFO
	.align		4
.L_126:
        /*0018*/ 	.byte	0x04, 0x17
        /*001a*/ 	.short	(.L_128 - .L_127)
.L_127:
        /*001c*/ 	.word	0x00000000
        /*0020*/ 	.short	0x0000
        /*0022*/ 	.short	0x0000
        /*0024*/ 	.byte	0x00, 0xf5, 0x21, 0x00


	//----- nvinfo : EIATTR_SPARSE_MMA_MASK
	.align		4
.L_128:
        /*0028*/ 	.byte	0x03, 0x50
        /*002a*/ 	.short	0x0000


	//----- nvinfo : EIATTR_MAXREG_COUNT
	.align		4
        /*002c*/ 	.byte	0x03, 0x1b
        /*002e*/ 	.short	0x00ff


	//----- nvinfo : EIATTR_NUM_BARRIERS
	.align		4
        /*0030*/ 	.byte	0x02, 0x4c
        /*0032*/ 	.byte	0x01
	.zero		1


	//----- nvinfo : EIATTR_MERCURY_ISA_VERSION
	.align		4
        /*0034*/ 	.byte	0x03, 0x5f
        /*0036*/ 	.short	0x0101


	//----- nvinfo : EIATTR_VRC_CTA_INIT_COUNT
	.align		4
        /*0038*/ 	.byte	0x02, 0x4a
	.zero		1
	.zero		1


	//----- nvinfo : EIATTR_EXIT_INSTR_OFFSETS
	.align		4
        /*003c*/ 	.byte	0x04, 0x1c
        /*003e*/ 	.short	(.L_130 - .L_129)


	//   ....[0]....
.L_129:
        /*0040*/ 	.word	0x00000210


	//----- nvinfo : EIATTR_CBANK_PARAM_SIZE
	.align		4
.L_130:
        /*0044*/ 	.byte	0x03, 0x19
        /*0046*/ 	.short	0x000c


	//----- nvinfo : EIATTR_PARAM_CBANK
	.align		4
        /*0048*/ 	.byte	0x04, 0x0a
        /*004a*/ 	.short	(.L_132 - .L_131)
	.align		4
.L_131:
        /*004c*/ 	.word	index@(.nv.constant0._Z4scanPfi)
        /*0050*/ 	.short	0x0380
        /*0052*/ 	.short	0x000c


	//----- nvinfo : EIATTR_SW_WAR
	.align		4
.L_132:
        /*0054*/ 	.byte	0x04, 0x36
        /*0056*/ 	.short	(.L_134 - .L_133)
.L_133:
        /*0058*/ 	.word	0x00000008
.L_134:


//--------------------- .nv.callgraph             --------------------------
	.section	.nv.callgraph,"",@"SHT_CUDA_CALLGRAPH"
	.align	4
	.sectionentsize	8
	.align		4
        /*0000*/ 	.word	0x00000000
	.align		4
        /*0004*/ 	.word	0xffffffff
	.align		4
        /*0008*/ 	.word	0x00000000
	.align		4
        /*000c*/ 	.word	0xfffffffe
	.align		4
        /*0010*/ 	.word	0x00000000
	.align		4
        /*0014*/ 	.word	0xfffffffd
	.align		4
        /*0018*/ 	.word	0x00000000
	.align		4
        /*001c*/ 	.word	0xfffffffc


//--------------------- .nv.constant4             --------------------------
	.section	.nv.constant4,"a",@progbits
	.align	8
	.align		8
.nv.constant4:
        /*0000*/ 	.dword	precalc_xorwow_matrix
	.align		8
        /*0008*/ 	.dword	precalc_xorwow_offset_matrix
	.align		8
        /*0010*/ 	.dword	mrg32k3aM1
	.align		8
        /*0018*/ 	.dword	mrg32k3aM2
	.align		8
        /*0020*/ 	.dword	mrg32k3aM1SubSeq
	.align		8
        /*0028*/ 	.dword	mrg32k3aM2SubSeq
	.align		8
        /*0030*/ 	.dword	mrg32k3aM1Seq
	.align		8
        /*0038*/ 	.dword	mrg32k3aM2Seq


//--------------------- .nv.constant3             --------------------------
	.section	.nv.constant3,"a",@progbits
	.align	8
.nv.constant3:
	.type		__cr_lgamma_table,@object
	.size		__cr_lgamma_table,(.L_8 - __cr_lgamma_table)
__cr_lgamma_table:
        /*0000*/ 	.byte	0x00, 0x00, 0x00, 0x00, 0x00, 0x00, 0x00, 0x00, 0x00, 0x00, 0x00, 0x00, 0x00, 0x00, 0x00, 0x00
        /*0010*/ 	.byte	0xef, 0x39, 0xfa, 0xfe, 0x42, 0x2e, 0xe6, 0x3f, 0x02, 0x20, 0x2a, 0xfa, 0x0b, 0xab, 0xfc, 0x3f
        /*0020*/ 	.byte	0xf9, 0x2c, 0x92, 0x7c, 0xa7, 0x6c, 0x09, 0x40, 0xc9, 0x79, 0x44, 0x3c, 0x64, 0x26, 0x13, 0x40
        /*0030*/ 	.byte	0xca, 0x01, 0xcf, 0x3a, 0x27, 0x51, 0x1a, 0x40, 0x30, 0xcc, 0x2d, 0xf3, 0xe1, 0x0c, 0x21, 0x40
        /*0040*/ 	.byte	0x0d, 0xb7, 0xfc, 0x82, 0x8e, 0x35, 0x25, 0x40
.L_8:


//--------------------- .text._Z6warmUpv          --------------------------
	.section	.text._Z6warmUpv,"ax",@progbits
	.align	128
        .global         _Z6warmUpv
        .type           _Z6warmUpv,@function
        .size           _Z6warmUpv,(.L_x_39 - _Z6warmUpv)
        .other          _Z6warmUpv,@"STO_CUDA_ENTRY STV_DEFAULT"
_Z6warmUpv:
.text._Z6warmUpv:
[----:B------:R-:W-:Y:S01]  /*0000*/  LDC R1, c[0x0][0x37c] ;  /* 0x0000df00ff017b82 */ /* 0x000fe20000000800 */
[----:B------:R-:W-:Y:S05]  /*0010*/  EXIT ;  /* 0x000000000000794d */ /* 0x000fea0003800000 */
.L_x_0:
[----:B------:R-:W-:-:S00]  /*0020*/  BRA `(.L_x_0) ;  /* 0xfffffffc00fc7947 */ /* 0x000fc0000383ffff */
[----:B------:R-:W-:-:S00]  /*0030*/  NOP ;  /* 0x0000000000007918 */ /* 0x000fc00000000000 */
        /* <DEDUP_REMOVED lines=12> */
.L_x_39:


//--------------------- .text._Z11findTargetsPfiiP17curandStateXORWOWPiiS2_iS_iiS_ --------------------------
	.section	.text._Z11findTargetsPfiiP17curandStateXORWOWPiiS2_iS_iiS_,"ax",@progbits
	.align	128
        .global         _Z11findTargetsPfiiP17curandStateXORWOWPiiS2_iS_iiS_
        .type           _Z11findTargetsPfiiP17curandStateXORWOWPiiS2_iS_iiS_,@function
        .size           _Z11findTargetsPfiiP17curandStateXORWOWPiiS2_iS_iiS_,(.L_x_38 - _Z11findTargetsPfiiP17curandStateXORWOWPiiS2_iS_iiS_)
        .other          _Z11findTargetsPfiiP17curandStateXORWOWPiiS2_iS_iiS_,@"STO_CUDA_ENTRY STV_DEFAULT"
_Z11findTargetsPfiiP17curandStateXORWOWPiiS2_iS_iiS_:
.text._Z11findTargetsPfiiP17curandStateXORWOWPiiS2_iS_iiS_:
[----:B------:R-:W-:Y:S01]  /*0000*/  LDC R1, c[0x0][0x37c] ;  /* 0x0000df00ff017b82 */ /* 0x000fe20000000800 */
[----:B------:R-:W0:Y:S07]  /*0010*/  S2R R2, SR_TID.X ;  /* 0x0000000000027919 */ /* 0x000e2e0000002100 */
[----:B------:R-:W0:Y:S01]  /*0020*/  S2UR UR4, SR_CTAID.X ;  /* 0x00000000000479c3 */ /* 0x000e220000002500 */
[----:B------:R-:W1:Y:S07]  /*0030*/  LDCU UR5, c[0x0][0x38c] ;  /* 0x00007180ff0577ac */ /* 0x000e6e0008000800 */
[----:B------:R-:W0:Y:S02]  /*0040*/  LDC R3, c[0x0][0x360] ;  /* 0x0000d800ff037b82 */ /* 0x000e240000000800 */
[----:B0-----:R-:W-:-:S05]  /*0050*/  IMAD R2, R3, UR4, R2 ;  /* 0x0000000403027c24 */ /* 0x001fca000f8e0202 */
[----:B-1----:R-:W-:-:S13]  /*0060*/  ISETP.GE.AND P0, PT, R2, UR5, PT ;  /* 0x0000000502007c0c */ /* 0x002fda000bf06270 */
[----:B------:R-:W-:Y:S05]  /*0070*/  @P0 EXIT ;  /* 0x000000000000094d */ /* 0x000fea0003800000 */
[----:B------:R-:W0:Y:S01]  /*0080*/  LDC.64 R6, c[0x0][0x390] ;  /* 0x0000e400ff067b82 */ /* 0x000e220000000a00 */
[----:B------:R-:W1:Y:S07]  /*0090*/  LDCU.64 UR6, c[0x0][0x358] ;  /* 0x00006b00ff0677ac */ /* 0x000e6e0008000a00 */
[----:B------:R-:W2:Y:S08]  /*00a0*/  LDC R17, c[0x0][0x388] ;  /* 0x0000e200ff117b82 */ /* 0x000eb00000000800 */
[----:B------:R-:W3:Y:S01]  /*00b0*/  LDC.64 R10, c[0x0][0x380] ;  /* 0x0000e000ff0a7b82 */ /* 0x000ee20000000a00 */
[----:B0-----:R-:W-:-:S05]  /*00c0*/  IMAD.WIDE R6, R2, 0x30, R6 ;  /* 0x0000003002067825 */ /* 0x001fca00078e0206 */
[----:B-1----:R-:W4:Y:S04]  /*00d0*/  LDG.E.64 R14, desc[UR6][R6.64] ;  /* 0x00000006060e7981 */ /* 0x002f28000c1e1b00 */
[----:B------:R-:W5:Y:S04]  /*00e0*/  LDG.E.64 R8, desc[UR6][R6.64+0x10] ;  /* 0x0000100606087981 */ /* 0x000f68000c1e1b00 */
[----:B------:R-:W3:Y:S01]  /*00f0*/  LDG.E.64 R12, desc[UR6][R6.64+0x8] ;  /* 0x00000806060c7981 */ /* 0x000ee2000c1e1b00 */
[----:B--2---:R-:W-:Y:S01]  /*0100*/  IMAD R4, R2, R17, RZ ;  /* 0x0000001102047224 */ /* 0x004fe200078e02ff */
[----:B----4-:R-:W-:Y:S01]  /*0110*/  SHF.R.U32.HI R0, RZ, 0x2, R15 ;  /* 0x00000002ff007819 */ /* 0x010fe2000001160f */
[----:B------:R-:W-:-:S03]  /*0120*/  VIADD R14, R14, 0x587c5 ;  /* 0x000587c50e0e7836 */ /* 0x000fc60000000000 */
[----:B------:R-:W-:Y:S01]  /*0130*/  LOP3.LUT R0, R0, R15, RZ, 0x3c, !PT ;  /* 0x0000000f00007212 */ /* 0x000fe200078e3cff */
[----:B-----5:R-:W-:Y:S01]  /*0140*/  IMAD.SHL.U32 R3, R9, 0x10, RZ ;  /* 0x0000001009037824 */ /* 0x020fe200078e00ff */
[----:B------:R-:W-:Y:S01]  /*0150*/  MOV R19, R8 ;  /* 0x0000000800137202 */ /* 0x000fe20000000f00 */
[----:B------:R-:W-:Y:S01]  /*0160*/  IMAD.MOV.U32 R16, RZ, RZ, R9 ;  /* 0x000000ffff107224 */ /* 0x000fe200078e0009 */
[----:B---3--:R-:W-:Y:S01]  /*0170*/  MOV R15, R12 ;  /* 0x0000000c000f7202 */ /* 0x008fe20000000f00 */
[C---:B------:R-:W-:Y:S02]  /*0180*/  IMAD.SHL.U32 R5, R0.reuse, 0x2, RZ ;  /* 0x0000000200057824 */ /* 0x040fe400078e00ff */
[----:B------:R-:W-:Y:S02]  /*0190*/  IMAD.MOV.U32 R18, RZ, RZ, R13 ;  /* 0x000000ffff127224 */ /* 0x000fe400078e000d */
[----:B------:R0:W-:Y:S01]  /*01a0*/  STG.E.64 desc[UR6][R6.64], R14 ;  /* 0x0000000e06007986 */ /* 0x0001e2000c101b06 */
[----:B------:R-:W-:-:S02]  /*01b0*/  LOP3.LUT R0, R0, R5, R3, 0x96, !PT ;  /* 0x0000000500007212 */ /* 0x000fc400078e9603 */
[----:B------:R-:W-:Y:S01]  /*01c0*/  IADD3 R5, PT, PT, R4, -0x1, R17 ;  /* 0xffffffff04057810 */ /* 0x000fe20007ffe011 */
[----:B------:R-:W-:Y:S01]  /*01d0*/  STG.E.64 desc[UR6][R6.64+0x8], R18 ;  /* 0x0000081206007986 */ /* 0x000fe2000c101b06 */
[----:B------:R-:W-:-:S03]  /*01e0*/  LOP3.LUT R17, R0, R9, RZ, 0x3c, !PT ;  /* 0x0000000900117212 */ /* 0x000fc600078e3cff */
[----:B------:R-:W-:Y:S02]  /*01f0*/  IMAD.WIDE R8, R5, 0x4, R10 ;  /* 0x0000000405087825 */ /* 0x000fe400078e020a */
[----:B------:R1:W-:Y:S04]  /*0200*/  STG.E.64 desc[UR6][R6.64+0x10], R16 ;  /* 0x0000101006007986 */ /* 0x0003e8000c101b06 */
[----:B------:R-:W2:Y:S01]  /*0210*/  LDG.E R8, desc[UR6][R8.64] ;  /* 0x0000000608087981 */ /* 0x000ea2000c1e1900 */
[----:B------:R-:W-:Y:S02]  /*0220*/  HFMA2 R13, -RZ, RZ, 1.5048828125, 33.21875 ;  /* 0x3e055027ff0d7431 */ /* 0x000fe400000001ff */
[----:B0-----:R-:W-:Y:S01]  /*0230*/  IMAD.IADD R14, R17, 0x1, R14 ;  /* 0x00000001110e7824 */ /* 0x001fe200078e020e */
[----:B------:R-:W-:Y:S04]  /*0240*/  BSSY.RECONVERGENT B0, `(.L_x_1) ;  /* 0x000002a000007945 */ /* 0x000fe80003800200 */
[----:B-1----:R-:W-:Y:S01]  /*0250*/  I2FP.F32.U32 R7, R14 ;  /* 0x0000000e00077245 */ /* 0x002fe20000201000 */
[----:B------:R-:W-:-:S04]  /*0260*/  IMAD.MOV.U32 R6, RZ, RZ, 0x2f800000 ;  /* 0x2f800000ff067424 */ /* 0x000fc800078e00ff */
[----:B------:R-:W-:-:S04]  /*0270*/  FFMA R7, R7, R6, 1.1641532182693481445e-10 ;  /* 0x2f00000007077423 */ /* 0x000fc80000000006 */
[----:B------:R-:W0:Y:S01]  /*0280*/  MUFU.RCP R12, R7 ;  /* 0x00000007000c7308 */ /* 0x000e220000001000 */
[C---:B--2---:R-:W-:Y:S01]  /*0290*/  FMUL R3, R8.reuse, 8388608 ;  /* 0x4b00000008037820 */ /* 0x044fe20000400000 */
[----:B------:R-:W-:-:S04]  /*02a0*/  FSETP.GEU.AND P0, PT, R8, 1.175494350822287508e-38, PT ;  /* 0x008000000800780b */ /* 0x000fc80003f0e000 */
[----:B------:R-:W-:-:S05]  /*02b0*/  FSEL R0, R3, R8, !P0 ;  /* 0x0000000803007208 */ /* 0x000fca0004000000 */
[----:B------:R-:W-:-:S05]  /*02c0*/  VIADD R3, R0, 0xc0d55555 ;  /* 0xc0d5555500037836 */ /* 0x000fca0000000000 */
[----:B------:R-:W-:-:S04]  /*02d0*/  LOP3.LUT R11, R3, 0xff800000, RZ, 0xc0, !PT ;  /* 0xff800000030b7812 */ /* 0x000fc800078ec0ff */
[----:B------:R-:W-:Y:S01]  /*02e0*/  I2FP.F32.S32 R6, R11 ;  /* 0x0000000b00067245 */ /* 0x000fe20000201400 */
[----:B------:R-:W-:-:S04]  /*02f0*/  IMAD.IADD R3, R0, 0x1, -R11 ;  /* 0x0000000100037824 */ /* 0x000fc800078e0a0b */
[----:B------:R-:W-:-:S04]  /*0300*/  FADD R10, R3, -1 ;  /* 0xbf800000030a7421 */ /* 0x000fc80000000000 */
[----:B------:R-:W-:-:S04]  /*0310*/  FFMA R3, R10, -R13, 0.14084610342979431152 ;  /* 0x3e1039f60a037423 */ /* 0x000fc8000000080d */
[----:B------:R-:W-:-:S04]  /*0320*/  FFMA R3, R10, R3, -0.12148627638816833496 ;  /* 0xbdf8cdcc0a037423 */ /* 0x000fc80000000003 */
[----:B------:R-:W-:-:S04]  /*0330*/  FFMA R3, R10, R3, 0.13980610668659210205 ;  /* 0x3e0f29550a037423 */ /* 0x000fc80000000003 */
[----:B------:R-:W-:-:S04]  /*0340*/  FFMA R3, R10, R3, -0.16684235632419586182 ;  /* 0xbe2ad8b90a037423 */ /* 0x000fc80000000003 */
[----:B------:R-:W-:-:S04]  /*0350*/  FFMA R3, R10, R3, 0.20012299716472625732 ;  /* 0x3e4ced0b0a037423 */ /* 0x000fc80000000003 */
[----:B------:R-:W-:-:S04]  /*0360*/  FFMA R3, R10, R3, -0.24999669194221496582 ;  /* 0xbe7fff220a037423 */ /* 0x000fc80000000003 */
[----:B------:R-:W-:-:S04]  /*0370*/  FFMA R3, R10, R3, 0.33333182334899902344 ;  /* 0x3eaaaa780a037423 */ /* 0x000fc80000000003 */
[----:B------:R-:W-:Y:S01]  /*0380*/  FFMA R9, R10, R3, -0.5 ;  /* 0xbf0000000a097423 */ /* 0x000fe20000000003 */
[----:B------:R-:W-:Y:S02]  /*0390*/  FSEL R3, RZ, -23, P0 ;  /* 0xc1b80000ff037808 */ /* 0x000fe40000000000 */
[----:B------:R-:W-:Y:S01]  /*03a0*/  ISETP.GT.U32.AND P0, PT, R0, 0x7f7fffff, PT ;  /* 0x7f7fffff0000780c */ /* 0x000fe20003f04070 */
[----:B------:R-:W-:Y:S02]  /*03b0*/  FMUL R9, R10, R9 ;  /* 0x000000090a097220 */ /* 0x000fe40000400000 */
[----:B------:R-:W-:Y:S02]  /*03c0*/  FFMA R3, R6, 1.1920928955078125e-07, R3 ;  /* 0x3400000006037823 */ /* 0x000fe40000000003 */
[----:B------:R-:W-:Y:S01]  /*03d0*/  FFMA R10, R10, R9, R10 ;  /* 0x000000090a0a7223 */ /* 0x000fe2000000000a */
[----:B------:R-:W-:-:S03]  /*03e0*/  MOV R9, 0x7f800000 ;  /* 0x7f80000000097802 */ /* 0x000fc60000000f00 */
[----:B------:R-:W-:-:S04]  /*03f0*/  FFMA R3, R3, 0.69314718246459960938, R10 ;  /* 0x3f31721803037823 */ /* 0x000fc8000000000a */
[C---:B------:R-:W-:Y:S01]  /*0400*/  @P0 FFMA R3, R0.reuse, R9, +INF ;  /* 0x7f80000000030423 */ /* 0x040fe20000000009 */
[----:B------:R-:W-:Y:S01]  /*0410*/  FSETP.NEU.AND P0, PT, R0, RZ, PT ;  /* 0x000000ff0000720b */ /* 0x000fe20003f0d000 */
[----:B0-----:R-:W-:Y:S02]  /*0420*/  FFMA R9, -R7, R12, 1 ;  /* 0x3f80000007097423 */ /* 0x001fe4000000010c */
[----:B------:R-:W-:Y:S02]  /*0430*/  FMUL R3, R3, 0.43429449200630187988 ;  /* 0x3ede5bd903037820 */ /* 0x000fe40000400000 */
[----:B------:R-:W-:-:S03]  /*0440*/  FFMA R9, R12, R9, R12 ;  /* 0x000000090c097223 */ /* 0x000fc6000000000c */
[----:B------:R-:W-:-:S04]  /*0450*/  FSEL R0, R3, -INF , P0 ;  /* 0xff80000003007808 */ /* 0x000fc80000000000 */
[----:B------:R-:W0:Y:S01]  /*0460*/  FCHK P0, R0, R7 ;  /* 0x0000000700007302 */ /* 0x000e220000000000 */
[----:B------:R-:W-:-:S04]  /*0470*/  FFMA R6, R0, R9, RZ ;  /* 0x0000000900067223 */ /* 0x000fc800000000ff */
[----:B------:R-:W-:-:S04]  /*0480*/  FFMA R3, -R7, R6, R0 ;  /* 0x0000000607037223 */ /* 0x000fc80000000100 */
[----:B------:R-:W-:Y:S01]  /*0490*/  FFMA R3, R9, R3, R6 ;  /* 0x0000000309037223 */ /* 0x000fe20000000006 */
[----:B0-----:R-:W-:Y:S06]  /*04a0*/  @!P0 BRA `(.L_x_2) ;  /* 0x00000000000c8947 */ /* 0x001fec0003800000 */
[----:B------:R-:W-:-:S07]  /*04b0*/  MOV R6, 0x4d0 ;  /* 0x000004d000067802 */ /* 0x000fce0000000f00 */
[----:B------:R-:W-:Y:S05]  /*04c0*/  CALL.REL.NOINC `($__internal_0_$__cuda_sm3x_div_rn_noftz_f32_slowpath) ;  /* 0x0000000400e87944 */ /* 0x000fea0003c00000 */
[----:B------:R-:W-:-:S07]  /*04d0*/  IMAD.MOV.U32 R3, RZ, RZ, R0 ;  /* 0x000000ffff037224 */ /* 0x000fce00078e0000 */
.L_x_2:
[----:B------:R-:W-:Y:S05]  /*04e0*/  BSYNC.RECONVERGENT B0 ;  /* 0x0000000000007941 */ /* 0x000fea0003800200 */
.L_x_1:
[----:B------:R-:W-:Y:S01]  /*04f0*/  FMUL R7, R7, R8 ;  /* 0x0000000807077220 */ /* 0x000fe20000400000 */
[----:B------:R-:W-:-:S07]  /*0500*/  MOV R6, 0x520 ;  /* 0x0000052000067802 */ /* 0x000fce0000000f00 */
[----:B------:R-:W-:Y:S05]  /*0510*/  CALL.REL.NOINC `($_Z11findTargetsPfiiP17curandStateXORWOWPiiS2_iS_iiS_$_Z10findTargetPfiif) ;  /* 0x0000000400287944 */ /* 0x000fea0003c00000 */
[----:B------:R-:W0:Y:S01]  /*0520*/  LDC R11, c[0x0][0x388] ;  /* 0x0000e200ff0b7b82 */ /* 0x000e220000000800 */
[----:B------:R-:W1:Y:S07]  /*0530*/  LDCU UR4, c[0x0][0x3a0] ;  /* 0x00007400ff0477ac */ /* 0x000e6e0008000800 */
[----:B------:R-:W2:Y:S01]  /*0540*/  LDC R23, c[0x0][0x3c4] ;  /* 0x0000f100ff177b82 */ /* 0x000ea20000000800 */
[----:B0-----:R-:W-:-:S04]  /*0550*/  IABS R7, R11 ;  /* 0x0000000b00077213 */ /* 0x001fc80000000000 */
[----:B------:R-:W0:Y:S08]  /*0560*/  I2F.RP R6, R7 ;  /* 0x0000000700067306 */ /* 0x000e300000209400 */
[----:B0-----:R-:W0:Y:S02]  /*0570*/  MUFU.RCP R6, R6 ;  /* 0x0000000600067308 */ /* 0x001e240000001000 */
[----:B0-----:R-:W-:-:S06]  /*0580*/  VIADD R4, R6, 0xffffffe ;  /* 0x0ffffffe06047836 */ /* 0x001fcc0000000000 */
[----:B------:R0:W3:Y:S02]  /*0590*/  F2I.FTZ.U32.TRUNC.NTZ R5, R4 ;  /* 0x0000000400057305 */ /* 0x0000e4000021f000 */
[----:B0-----:R-:W-:Y:S01]  /*05a0*/  IMAD.MOV.U32 R4, RZ, RZ, RZ ;  /* 0x000000ffff047224 */ /* 0x001fe200078e00ff */
[----:B---3--:R-:W-:-:S05]  /*05b0*/  IADD3 R8, PT, PT, RZ, -R5, RZ ;  /* 0x80000005ff087210 */ /* 0x008fca0007ffe0ff */
[----:B------:R-:W-:Y:S01]  /*05c0*/  IMAD R9, R8, R7, RZ ;  /* 0x0000000708097224 */ /* 0x000fe200078e02ff */
[----:B------:R-:W-:-:S03]  /*05d0*/  IABS R8, R0 ;  /* 0x0000000000087213 */ /* 0x000fc60000000000 */
[----:B------:R-:W-:Y:S01]  /*05e0*/  IMAD.HI.U32 R5, R5, R9, R4 ;  /* 0x0000000905057227 */ /* 0x000fe200078e0004 */
[----:B------:R-:W-:-:S04]  /*05f0*/  LOP3.LUT R4, R0, R11, RZ, 0x3c, !PT ;  /* 0x0000000b00047212 */ /* 0x000fc800078e3cff */
[----:B------:R-:W-:Y:S01]  /*0600*/  ISETP.GE.AND P1, PT, R4, RZ, PT ;  /* 0x000000ff0400720c */ /* 0x000fe20003f26270 */
[----:B------:R-:W-:-:S04]  /*0610*/  IMAD.HI.U32 R5, R5, R8, RZ ;  /* 0x0000000805057227 */ /* 0x000fc800078e00ff */
[----:B------:R-:W-:-:S04]  /*0620*/  IMAD.MOV R6, RZ, RZ, -R5 ;  /* 0x000000ffff067224 */ /* 0x000fc800078e0a05 */
[----:B------:R-:W-:-:S05]  /*0630*/  IMAD R6, R7, R6, R8 ;  /* 0x0000000607067224 */ /* 0x000fca00078e0208 */
[----:B------:R-:W-:-:S13]  /*0640*/  ISETP.GT.U32.AND P2, PT, R7, R6, PT ;  /* 0x000000060700720c */ /* 0x000fda0003f44070 */
[-C--:B------:R-:W-:Y:S01]  /*0650*/  @!P2 IADD3 R6, PT, PT, R6, -R7.reuse, RZ ;  /* 0x800000070606a210 */ /* 0x080fe20007ffe0ff */
[----:B------:R-:W-:Y:S01]  /*0660*/  @!P2 VIADD R5, R5, 0x1 ;  /* 0x000000010505a836 */ /* 0x000fe20000000000 */
[----:B------:R-:W-:Y:S02]  /*0670*/  ISETP.NE.AND P2, PT, R11, RZ, PT ;  /* 0x000000ff0b00720c */ /* 0x000fe40003f45270 */
[----:B------:R-:W-:-:S13]  /*0680*/  ISETP.GE.U32.AND P0, PT, R6, R7, PT ;  /* 0x000000070600720c */ /* 0x000fda0003f06070 */
[----:B------:R-:W-:-:S05]  /*0690*/  @P0 VIADD R5, R5, 0x1 ;  /* 0x0000000105050836 */ /* 0x000fca0000000000 */
[----:B------:R-:W-:Y:S02]  /*06a0*/  MOV R8, R5 ;  /* 0x0000000500087202 */ /* 0x000fe40000000f00 */
[----:B------:R-:W0:Y:S03]  /*06b0*/  LDC.64 R4, c[0x0][0x398] ;  /* 0x0000e600ff047b82 */ /* 0x000e260000000a00 */
[----:B------:R-:W-:Y:S01]  /*06c0*/  @!P1 IMAD.MOV R8, RZ, RZ, -R8 ;  /* 0x000000ffff089224 */ /* 0x000fe200078e0a08 */
[----:B------:R-:W-:-:S05]  /*06d0*/  @!P2 LOP3.LUT R8, RZ, R11, RZ, 0x33, !PT ;  /* 0x0000000bff08a212 */ /* 0x000fca00078e33ff */
[----:B------:R-:W-:-:S04]  /*06e0*/  IMAD.MOV R7, RZ, RZ, -R8 ;  /* 0x000000ffff077224 */ /* 0x000fc800078e0a08 */
[----:B------:R-:W-:-:S04]  /*06f0*/  IMAD R6, R11, R7, R0 ;  /* 0x000000070b067224 */ /* 0x000fc800078e0200 */
[----:B-1----:R-:W-:Y:S01]  /*0700*/  IMAD R7, R6, UR4, RZ ;  /* 0x0000000406077c24 */ /* 0x002fe2000f8e02ff */
[----:B------:R-:W1:Y:S03]  /*0710*/  LDCU UR4, c[0x0][0x3c0] ;  /* 0x00007800ff0477ac */ /* 0x000e660008000800 */
[----:B0-----:R-:W-:Y:S02]  /*0720*/  IMAD.WIDE R4, R7, 0x4, R4 ;  /* 0x0000000407047825 */ /* 0x001fe400078e0204 */
[----:B------:R-:W0:Y:S03]  /*0730*/  LDC.64 R6, c[0x0][0x3a8] ;  /* 0x0000ea00ff067b82 */ /* 0x000e260000000a00 */
[----:B------:R-:W1:Y:S04]  /*0740*/  LDG.E R9, desc[UR6][R4.64+0x4] ;  /* 0x0000040604097981 */ /* 0x000e68000c1e1900 */
[----:B------:R-:W3:Y:S04]  /*0750*/  LDG.E R11, desc[UR6][R4.64+0x8] ;  /* 0x00000806040b7981 */ /* 0x000ee8000c1e1900 */
[----:B------:R-:W4:Y:S04]  /*0760*/  LDG.E R13, desc[UR6][R4.64+0xc] ;  /* 0x00000c06040d7981 */ /* 0x000f28000c1e1900 */
[----:B------:R-:W5:Y:S04]  /*0770*/  LDG.E R15, desc[UR6][R4.64+0x10] ;  /* 0x00001006040f7981 */ /* 0x000f68000c1e1900 */
[----:B------:R-:W2:Y:S04]  /*0780*/  LDG.E R17, desc[UR6][R4.64+0x14] ;  /* 0x0000140604117981 */ /* 0x000ea8000c1e1900 */
[----:B------:R-:W2:Y:S04]  /*0790*/  LDG.E R14, desc[UR6][R4.64+0x18] ;  /* 0x00001806040e7981 */ /* 0x000ea8000c1e1900 */
[----:B------:R-:W2:Y:S01]  /*07a0*/  LDG.E R16, desc[UR6][R4.64+0x20] ;  /* 0x0000200604107981 */ /* 0x000ea2000c1e1900 */
[----:B-1----:R-:W-:-:S02]  /*07b0*/  IMAD R9, R8, UR4, R9 ;  /* 0x0000000408097c24 */ /* 0x002fc4000f8e0209 */
[C---:B---3--:R-:W-:Y:S02]  /*07c0*/  IMAD R11, R8.reuse, UR4, R11 ;  /* 0x00000004080b7c24 */ /* 0x048fe4000f8e020b */
[----:B----4-:R-:W-:Y:S02]  /*07d0*/  IMAD R13, R8, UR4, R13 ;  /* 0x00000004080d7c24 */ /* 0x010fe4000f8e020d */
[----:B0-----:R-:W-:-:S04]  /*07e0*/  IMAD.WIDE R10, R11, 0x4, R6 ;  /* 0x000000040b0a7825 */ /* 0x001fc800078e0206 */
[----:B-----5:R-:W-:Y:S01]  /*07f0*/  IMAD R15, R8, UR4, R15 ;  /* 0x00000004080f7c24 */ /* 0x020fe2000f8e020f */
[----:B------:R-:W3:Y:S01]  /*0800*/  LDG.E R19, desc[UR6][R10.64] ;  /* 0x000000060a137981 */ /* 0x000ee2000c1e1900 */
[--C-:B------:R-:W-:Y:S01]  /*0810*/  IMAD.WIDE R8, R9, 0x4, R6.reuse ;  /* 0x0000000409087825 */ /* 0x100fe200078e0206 */
[----:B------:R-:W0:Y:S03]  /*0820*/  LDCU UR4, c[0x0][0x3b0] ;  /* 0x00007600ff0477ac */ /* 0x000e260008000800 */
[--C-:B------:R-:W-:Y:S01]  /*0830*/  IMAD.WIDE R12, R13, 0x4, R6.reuse ;  /* 0x000000040d0c7825 */ /* 0x100fe200078e0206 */
[----:B------:R-:W4:Y:S03]  /*0840*/  LDG.E R18, desc[UR6][R8.64] ;  /* 0x0000000608127981 */ /* 0x000f26000c1e1900 */
[----:B------:R-:W-:Y:S01]  /*0850*/  IMAD.WIDE R6, R15, 0x4, R6 ;  /* 0x000000040f067825 */ /* 0x000fe200078e0206 */
[----:B------:R-:W5:Y:S04]  /*0860*/  LDG.E R20, desc[UR6][R12.64] ;  /* 0x000000060c147981 */ /* 0x000f68000c1e1900 */
[----:B------:R2:W5:Y:S04]  /*0870*/  LDG.E R15, desc[UR6][R4.64+0x1c] ;  /* 0x00001c06040f7981 */ /* 0x000568000c1e1900 */
[----:B------:R-:W5:Y:S01]  /*0880*/  LDG.E R21, desc[UR6][R6.64] ;  /* 0x0000000606157981 */ /* 0x000f62000c1e1900 */
[----:B0-----:R-:W-:-:S06]  /*0890*/  USHF.L.U32 UR4, UR4, 0x1, URZ ;  /* 0x0000000104047899 */ /* 0x001fcc00080006ff */
[----:B--2---:R-:W-:Y:S01]  /*08a0*/  IMAD R5, R2, R23, UR4 ;  /* 0x0000000402057e24 */ /* 0x004fe2000f8e0217 */
[----:B----4-:R-:W-:Y:S01]  /*08b0*/  IADD3 R17, PT, PT, R17, R18, RZ ;  /* 0x0000001211117210 */ /* 0x010fe20007ffe0ff */
[----:B---3--:R-:W-:Y:S02]  /*08c0*/  IMAD.IADD R18, R14, 0x1, R19 ;  /* 0x000000010e127824 */ /* 0x008fe400078e0213 */
[----:B-----5:R-:W-:Y:S02]  /*08d0*/  IMAD.IADD R25, R15, 0x1, R20 ;  /* 0x000000010f197824 */ /* 0x020fe400078e0214 */
[----:B------:R-:W0:Y:S01]  /*08e0*/  LDC.64 R14, c[0x0][0x3b8] ;  /* 0x0000ee00ff0e7b82 */ /* 0x000e220000000a00 */
[----:B------:R-:W-:Y:S02]  /*08f0*/  IADD3 R21, PT, PT, R16, R21, RZ ;  /* 0x0000001510157210 */ /* 0x000fe40007ffe0ff */
[----:B------:R-:W-:-:S04]  /*0900*/  LOP3.LUT R16, R25, R17, R18, 0xfe, !PT ;  /* 0x0000001119107212 */ /* 0x000fc800078efe12 */
[----:B------:R-:W-:-:S04]  /*0910*/  LOP3.LUT R16, R16, R21, RZ, 0xfc, !PT ;  /* 0x0000001510107212 */ /* 0x000fc800078efcff */
[----:B------:R-:W-:Y:S02]  /*0920*/  ISETP.GE.AND P0, PT, R16, RZ, PT ;  /* 0x000000ff1000720c */ /* 0x000fe40003f06270 */
[----:B------:R-:W-:Y:S01]  /*0930*/  I2FP.F32.S32 R19, R0 ;  /* 0x0000000000137245 */ /* 0x000fe20000201400 */
[----:B0-----:R-:W-:-:S10]  /*0940*/  IMAD.WIDE R14, R5, 0x4, R14 ;  /* 0x00000004050e7825 */ /* 0x001fd400078e020e */
[----:B------:R-:W-:Y:S04]  /*0950*/  @P0 STG.E desc[UR6][R8.64], R17 ;  /* 0x0000001108000986 */ /* 0x000fe8000c101906 */
[----:B------:R-:W-:Y:S04]  /*0960*/  @P0 STG.E desc[UR6][R10.64], R18 ;  /* 0x000000120a000986 */ /* 0x000fe8000c101906 */
[----:B------:R-:W-:Y:S04]  /*0970*/  @P0 STG.E desc[UR6][R12.64], R25 ;  /* 0x000000190c000986 */ /* 0x000fe8000c101906 */
[----:B------:R-:W-:Y:S04]  /*0980*/  @P0 STG.E desc[UR6][R6.64], R21 ;  /* 0x0000001506000986 */ /* 0x000fe8000c101906 */
[----:B------:R-:W-:Y:S04]  /*0990*/  STG.E desc[UR6][R14.64], R3 ;  /* 0x000000030e007986 */ /* 0x000fe8000c101906 */
[----:B------:R-:W-:Y:S01]  /*09a0*/  STG.E desc[UR6][R14.64+0x4], R19 ;  /* 0x000004130e007986 */ /* 0x000fe2000c101906 */
[----:B------:R-:W-:Y:S05]  /*09b0*/  EXIT ;  /* 0x000000000000794d */ /* 0x000fea0003800000 */
        .type           $_Z11findTargetsPfiiP17curandStateXORWOWPiiS2_iS_iiS_$_Z10findTargetPfiif,@function
        .size           $_Z11findTargetsPfiiP17curandStateXORWOWPiiS2_iS_iiS_$_Z10findTargetPfiif,($__internal_0_$__cuda_sm3x_div_rn_noftz_f32_slowpath - $_Z11findTargetsPfiiP17curandStateXORWOWPiiS2_iS_iiS_$_Z10findTargetPfiif)
$_Z11findTargetsPfiiP17curandStateXORWOWPiiS2_iS_iiS_$_Z10findTargetPfiif:
[--C-:B------:R-:W-:Y:S01]  /*09c0*/  IMAD.IADD R0, R5, 0x1, -R4.reuse ;  /* 0x0000000105007824 */ /* 0x100fe200078e0a04 */
[----:B------:R-:W0:Y:S01]  /*09d0*/  LDCU.64 UR4, c[0x0][0x358] ;  /* 0x00006b00ff0477ac */ /* 0x000e220008000a00 */
[----:B------:R-:W-:Y:S01]  /*09e0*/  BSSY.RECONVERGENT B0, `(.L_x_3) ;  /* 0x0000025000007945 */ /* 0x000fe20003800200 */
[----:B------:R-:W-:Y:S01]  /*09f0*/  IMAD.MOV.U32 R11, RZ, RZ, R4 ;  /* 0x000000ffff0b7224 */ /* 0x000fe200078e0004 */
[----:B------:R-:W-:Y:S02]  /*0a00*/  MOV R13, R5 ;  /* 0x00000005000d7202 */ /* 0x000fe40000000f00 */
[----:B------:R-:W-:-:S13]  /*0a10*/  ISETP.GE.AND P0, PT, R0, 0x2, PT ;  /* 0x000000020000780c */ /* 0x000fda0003f06270 */
[----:B0-----:R-:W-:Y:S05]  /*0a20*/  @!P0 BRA `(.L_x_4) ;  /* 0x0000000000588947 */ /* 0x001fea0003800000 */
[----:B------:R-:W0:Y:S02]  /*0a30*/  LDC.64 R4, c[0x0][0x380] ;  /* 0x0000e000ff047b82 */ /* 0x000e240000000a00 */
.L_x_8:
[C---:B------:R-:W-:Y:S02]  /*0a40*/  LEA.HI R8, R0.reuse, R11, RZ, 0x1f ;  /* 0x0000000b00087211 */ /* 0x040fe400078ff8ff */
[----:B------:R-:W-:-:S05]  /*0a50*/  LOP3.LUT R9, R0, 0x1, RZ, 0xc0, !PT ;  /* 0x0000000100097812 */ /* 0x000fca00078ec0ff */
[----:B------:R-:W-:-:S04]  /*0a60*/  IMAD.IADD R10, R8, 0x1, R9 ;  /* 0x00000001080a7824 */ /* 0x000fc800078e0209 */
[----:B0-----:R-:W-:-:S06]  /*0a70*/  IMAD.WIDE R8, R10, 0x4, R4 ;  /* 0x000000040a087825 */ /* 0x001fcc00078e0204 */
[----:B------:R-:W2:Y:S01]  /*0a80*/  LDG.E R8, desc[UR4][R8.64] ;  /* 0x0000000408087981 */ /* 0x000ea2000c1e1900 */
[----:B------:R-:W-:Y:S01]  /*0a90*/  BSSY.RELIABLE B1, `(.L_x_5) ;  /* 0x000000b000017945 */ /* 0x000fe20003800100 */
[----:B--2---:R-:W-:-:S13]  /*0aa0*/  FSETP.GE.AND P0, PT, R8, R7, PT ;  /* 0x000000070800720b */ /* 0x004fda0003f06000 */
[----:B------:R-:W-:Y:S05]  /*0ab0*/  @P0 BRA `(.L_x_6) ;  /* 0x0000000000200947 */ /* 0x000fea0003800000 */
[----:B------:R-:W-:-:S06]  /*0ac0*/  IMAD.WIDE R8, R13, 0x4, R4 ;  /* 0x000000040d087825 */ /* 0x000fcc00078e0204 */
[----:B------:R-:W2:Y:S01]  /*0ad0*/  LDG.E R8, desc[UR4][R8.64] ;  /* 0x0000000408087981 */ /* 0x000ea2000c1e1900 */
[----:B------:R-:W-:Y:S01]  /*0ae0*/  IMAD.MOV.U32 R0, RZ, RZ, -0x1 ;  /* 0xffffffffff007424 */ /* 0x000fe200078e00ff */
[----:B--2---:R-:W-:-:S13]  /*0af0*/  FSETP.GE.AND P0, PT, R8, R7, PT ;  /* 0x000000070800720b */ /* 0x004fda0003f06000 */
[----:B------:R-:W-:Y:S05]  /*0b00*/  @!P0 BREAK.RELIABLE B1 ;  /* 0x0000000000018942 */ /* 0x000fea0003800100 */
[----:B------:R-:W-:Y:S05]  /*0b10*/  @!P0 BRA `(.L_x_7) ;  /* 0x0000000000448947 */ /* 0x000fea0003800000 */
[----:B------:R-:W-:Y:S01]  /*0b20*/  IADD3 R11, PT, PT, R10, 0x1, RZ ;  /* 0x000000010a0b7810 */ /* 0x000fe20007ffe0ff */
[----:B------:R-:W-:-:S07]  /*0b30*/  IMAD.MOV.U32 R10, RZ, RZ, R13 ;  /* 0x000000ffff0a7224 */ /* 0x000fce00078e000d */
.L_x_6:
[----:B------:R-:W-:Y:S05]  /*0b40*/  BSYNC.RELIABLE B1 ;  /* 0x0000000000017941 */ /* 0x000fea0003800100 */
.L_x_5:
[----:B------:R-:W-:Y:S01]  /*0b50*/  IMAD.IADD R0, R10, 0x1, -R11 ;  /* 0x000000010a007824 */ /* 0x000fe200078e0a0b */
[----:B------:R-:W-:-:S04]  /*0b60*/  MOV R13, R10 ;  /* 0x0000000a000d7202 */ /* 0x000fc80000000f00 */
[----:B------:R-:W-:-:S13]  /*0b70*/  ISETP.GE.AND P0, PT, R0, 0x2, PT ;  /* 0x000000020000780c */ /* 0x000fda0003f06270 */
[----:B------:R-:W-:Y:S05]  /*0b80*/  @P0 BRA `(.L_x_8) ;  /* 0xfffffffc00ac0947 */ /* 0x000fea000383ffff */
.L_x_4:
[----:B------:R-:W0:Y:S02]  /*0b90*/  LDC.64 R8, c[0x0][0x380] ;  /* 0x0000e000ff087b82 */ /* 0x000e240000000a00 */
[----:B0-----:R-:W-:-:S06]  /*0ba0*/  IMAD.WIDE R4, R11, 0x4, R8 ;  /* 0x000000040b047825 */ /* 0x001fcc00078e0208 */
[----:B------:R-:W2:Y:S01]  /*0bb0*/  LDG.E R4, desc[UR4][R4.64] ;  /* 0x0000000404047981 */ /* 0x000ea2000c1e1900 */
[----:B------:R-:W-:Y:S01]  /*0bc0*/  IMAD.MOV.U32 R0, RZ, RZ, R11 ;  /* 0x000000ffff007224 */ /* 0x000fe200078e000b */
[----:B--2---:R-:W-:-:S13]  /*0bd0*/  FSETP.GE.AND P0, PT, R4, R7, PT ;  /* 0x000000070400720b */ /* 0x004fda0003f06000 */
[----:B------:R-:W-:Y:S05]  /*0be0*/  @P0 BRA `(.L_x_7) ;  /* 0x0000000000100947 */ /* 0x000fea0003800000 */
[----:B------:R-:W-:-:S06]  /*0bf0*/  IMAD.WIDE R4, R13, 0x4, R8 ;  /* 0x000000040d047825 */ /* 0x000fcc00078e0208 */
[----:B------:R-:W2:Y:S02]  /*0c00*/  LDG.E R4, desc[UR4][R4.64] ;  /* 0x0000000404047981 */ /* 0x000ea4000c1e1900 */
[----:B--2---:R-:W-:-:S04]  /*0c10*/  FSETP.GE.AND P0, PT, R4, R7, PT ;  /* 0x000000070400720b */ /* 0x004fc80003f06000 */
[----:B------:R-:W-:-:S09]  /*0c20*/  SEL R0, R13, 0xffffffff, P0 ;  /* 0xffffffff0d007807 */ /* 0x000fd20000000000 */
.L_x_7:
[----:B------:R-:W-:Y:S05]  /*0c30*/  BSYNC.RECONVERGENT B0 ;  /* 0x0000000000007941 */ /* 0x000fea0003800200 */
.L_x_3:
[----:B------:R-:W-:Y:S05]  /*0c40*/  WARPSYNC.ALL ;  /* 0x0000000000007948 */ /* 0x000fea0003800000 */
[----:B------:R-:W-:-:S04]  /*0c50*/  IMAD.MOV.U32 R7, RZ, RZ, 0x0 ;  /* 0x00000000ff077424 */ /* 0x000fc800078e00ff */
[----:B------:R-:W-:Y:S05]  /*0c60*/  RET.REL.NODEC R6 `(_Z11findTargetsPfiiP17curandStateXORWOWPiiS2_iS_iiS_) ;  /* 0xfffffff006e47950 */ /* 0x000fea0003c3ffff */
        .weak           $__internal_0_$__cuda_sm3x_div_rn_noftz_f32_slowpath
        .type           $__internal_0_$__cuda_sm3x_div_rn_noftz_f32_slowpath,@function
        .size           $__internal_0_$__cuda_sm3x_div_rn_noftz_f32_slowpath,(.L_x_38 - $__internal_0_$__cuda_sm3x_div_rn_noftz_f32_slowpath)
$__internal_0_$__cuda_sm3x_div_rn_noftz_f32_slowpath:
[----:B------:R-:W-:Y:S01]  /*0c70*/  SHF.R.U32.HI R10, RZ, 0x17, R7 ;  /* 0x00000017ff0a7819 */ /* 0x000fe20000011607 */
[----:B------:R-:W-:Y:S01]  /*0c80*/  BSSY.RECONVERGENT B1, `(.L_x_9) ;  /* 0x0000065000017945 */ /* 0x000fe20003800200 */
[--C-:B------:R-:W-:Y:S01]  /*0c90*/  SHF.R.U32.HI R3, RZ, 0x17, R0.reuse ;  /* 0x00000017ff037819 */ /* 0x100fe20000011600 */
[----:B------:R-:W-:Y:S01]  /*0ca0*/  IMAD.MOV.U32 R12, RZ, RZ, R0 ;  /* 0x000000ffff0c7224 */ /* 0x000fe200078e0000 */
[----:B------:R-:W-:Y:S02]  /*0cb0*/  LOP3.LUT R10, R10, 0xff, RZ, 0xc0, !PT ;  /* 0x000000ff0a0a7812 */ /* 0x000fe400078ec0ff */
[----:B------:R-:W-:Y:S02]  /*0cc0*/  LOP3.LUT R11, R3, 0xff, RZ, 0xc0, !PT ;  /* 0x000000ff030b7812 */ /* 0x000fe400078ec0ff */
[----:B------:R-:W-:Y:S02]  /*0cd0*/  IADD3 R15, PT, PT, R10, -0x1, RZ ;  /* 0xffffffff0a0f7810 */ /* 0x000fe40007ffe0ff */
[----:B------:R-:W-:Y:S01]  /*0ce0*/  MOV R13, R7 ;  /* 0x00000007000d7202 */ /* 0x000fe20000000f00 */
[----:B------:R-:W-:Y:S01]  /*0cf0*/  VIADD R14, R11, 0xffffffff ;  /* 0xffffffff0b0e7836 */ /* 0x000fe20000000000 */
[----:B------:R-:W-:-:S04]  /*0d00*/  ISETP.GT.U32.AND P0, PT, R15, 0xfd, PT ;  /* 0x000000fd0f00780c */ /* 0x000fc80003f04070 */
[----:B------:R-:W-:-:S13]  /*0d10*/  ISETP.GT.U32.OR P0, PT, R14, 0xfd, P0 ;  /* 0x000000fd0e00780c */ /* 0x000fda0000704470 */
[----:B------:R-:W-:Y:S01]  /*0d20*/  @!P0 IMAD.MOV.U32 R9, RZ, RZ, RZ ;  /* 0x000000ffff098224 */ /* 0x000fe200078e00ff */
[----:B------:R-:W-:Y:S06]  /*0d30*/  @!P0 BRA `(.L_x_10) ;  /* 0x0000000000608947 */ /* 0x000fec0003800000 */
[----:B------:R-:W-:Y:S01]  /*0d40*/  FSETP.GTU.FTZ.AND P1, PT, |R7|, +INF , PT ;  /* 0x7f8000000700780b */ /* 0x000fe20003f3c200 */
[----:B------:R-:W-:Y:S01]  /*0d50*/  IMAD.MOV.U32 R3, RZ, RZ, R7 ;  /* 0x000000ffff037224 */ /* 0x000fe200078e0007 */
[----:B------:R-:W-:-:S04]  /*0d60*/  FSETP.GTU.FTZ.AND P0, PT, |R0|, +INF , PT ;  /* 0x7f8000000000780b */ /* 0x000fc80003f1c200 */
[----:B------:R-:W-:-:S13]  /*0d70*/  PLOP3.LUT P0, PT, P0, P1, PT, 0xf8, 0x8f ;  /* 0x00000000008f781c */ /* 0x000fda0000703f70 */
[----:B------:R-:W-:Y:S05]  /*0d80*/  @P0 BRA `(.L_x_11) ;  /* 0x00000004004c0947 */ /* 0x000fea0003800000 */
[----:B------:R-:W-:-:S13]  /*0d90*/  LOP3.LUT P0, RZ, R13, 0x7fffffff, R12, 0xc8, !PT ;  /* 0x7fffffff0dff7812 */ /* 0x000fda000780c80c */
[----:B------:R-:W-:Y:S05]  /*0da0*/  @!P0 BRA `(.L_x_12) ;  /* 0x00000004003c8947 */ /* 0x000fea0003800000 */
[C---:B------:R-:W-:Y:S02]  /*0db0*/  FSETP.NEU.FTZ.AND P2, PT, |R0|.reuse, +INF , PT ;  /* 0x7f8000000000780b */ /* 0x040fe40003f5d200 */
[----:B------:R-:W-:Y:S02]  /*0dc0*/  FSETP.NEU.FTZ.AND P1, PT, |R3|, +INF , PT ;  /* 0x7f8000000300780b */ /* 0x000fe40003f3d200 */
[----:B------:R-:W-:-:S11]  /*0dd0*/  FSETP.NEU.FTZ.AND P0, PT, |R0|, +INF , PT ;  /* 0x7f8000000000780b */ /* 0x000fd60003f1d200 */
[----:B------:R-:W-:Y:S05]  /*0de0*/  @!P1 BRA !P2, `(.L_x_12) ;  /* 0x00000004002c9947 */ /* 0x000fea0005000000 */
[----:B------:R-:W-:-:S04]  /*0df0*/  LOP3.LUT P2, RZ, R12, 0x7fffffff, RZ, 0xc0, !PT ;  /* 0x7fffffff0cff7812 */ /* 0x000fc8000784c0ff */
[----:B------:R-:W-:-:S13]  /*0e00*/  PLOP3.LUT P1, PT, P1, P2, PT, 0x2f, 0xf2 ;  /* 0x0000000000f2781c */ /* 0x000fda0000f24577 */
[----:B------:R-:W-:Y:S05]  /*0e10*/  @P1 BRA `(.L_x_13) ;  /* 0x0000000400181947 */ /* 0x000fea0003800000 */
[----:B------:R-:W-:-:S04]  /*0e20*/  LOP3.LUT P1, RZ, R13, 0x7fffffff, RZ, 0xc0, !PT ;  /* 0x7fffffff0dff7812 */ /* 0x000fc8000782c0ff */
[----:B------:R-:W-:-:S13]  /*0e30*/  PLOP3.LUT P0, PT, P0, P1, PT, 0x2f, 0xf2 ;  /* 0x0000000000f2781c */ /* 0x000fda0000702577 */
[----:B------:R-:W-:Y:S05]  /*0e40*/  @P0 BRA `(.L_x_14) ;  /* 0x0000000400000947 */ /* 0x000fea0003800000 */
[----:B------:R-:W-:Y:S02]  /*0e50*/  ISETP.GE.AND P0, PT, R14, RZ, PT ;  /* 0x000000ff0e00720c */ /* 0x000fe40003f06270 */
[----:B------:R-:W-:-:S11]  /*0e60*/  ISETP.GE.AND P1, PT, R15, RZ, PT ;  /* 0x000000ff0f00720c */ /* 0x000fd60003f26270 */
[----:B------:R-:W-:Y:S01]  /*0e70*/  @P0 MOV R9, RZ ;  /* 0x000000ff00090202 */ /* 0x000fe20000000f00 */
[----:B------:R-:W-:Y:S02]  /*0e80*/  @!P0 IMAD.MOV.U32 R9, RZ, RZ, -0x40 ;  /* 0xffffffc0ff098424 */ /* 0x000fe400078e00ff */
[----:B------:R-:W-:Y:S01]  /*0e90*/  @!P0 FFMA R12, R0, 1.84467440737095516160e+19, RZ ;  /* 0x5f800000000c8823 */ /* 0x000fe200000000ff */
[----:B------:R-:W-:Y:S01]  /*0ea0*/  @!P1 FFMA R13, R3, 1.84467440737095516160e+19, RZ ;  /* 0x5f800000030d9823 */ /* 0x000fe200000000ff */
[----:B------:R-:W-:-:S07]  /*0eb0*/  @!P1 VIADD R9, R9, 0x40 ;  /* 0x0000004009099836 */ /* 0x000fce0000000000 */
.L_x_10:
[----:B------:R-:W-:Y:S01]  /*0ec0*/  LEA R0, R10, 0xc0800000, 0x17 ;  /* 0xc08000000a007811 */ /* 0x000fe200078eb8ff */
[----:B------:R-:W-:Y:S01]  /*0ed0*/  VIADD R11, R11, 0xffffff81 ;  /* 0xffffff810b0b7836 */ /* 0x000fe20000000000 */
[----:B------:R-:W-:Y:S02]  /*0ee0*/  BSSY.RECONVERGENT B2, `(.L_x_15) ;  /* 0x0000035000027945 */ /* 0x000fe40003800200 */
[----:B------:R-:W-:Y:S01]  /*0ef0*/  IADD3 R3, PT, PT, -R0, R13, RZ ;  /* 0x0000000d00037210 */ /* 0x000fe20007ffe1ff */
[C---:B------:R-:W-:Y:S01]  /*0f00*/  IMAD R0, R11.reuse, -0x800000, R12 ;  /* 0xff8000000b007824 */ /* 0x040fe200078e020c */
[----:B------:R-:W-:Y:S02]  /*0f10*/  IADD3 R10, PT, PT, R11, 0x7f, -R10 ;  /* 0x0000007f0b0a7810 */ /* 0x000fe40007ffe80a */
[----:B------:R-:W0:Y:S01]  /*0f20*/  MUFU.RCP R13, R3 ;  /* 0x00000003000d7308 */ /* 0x000e220000001000 */
[----:B------:R-:W-:Y:S02]  /*0f30*/  FADD.FTZ R15, -R3, -RZ ;  /* 0x800000ff030f7221 */ /* 0x000fe40000010100 */
[----:B------:R-:W-:-:S02]  /*0f40*/  IMAD.IADD R10, R10, 0x1, R9 ;  /* 0x000000010a0a7824 */ /* 0x000fc400078e0209 */
[----:B0-----:R-:W-:-:S04]  /*0f50*/  FFMA R14, R13, R15, 1 ;  /* 0x3f8000000d0e7423 */ /* 0x001fc8000000000f */
[----:B------:R-:W-:-:S04]  /*0f60*/  FFMA R17, R13, R14, R13 ;  /* 0x0000000e0d117223 */ /* 0x000fc8000000000d */
[----:B------:R-:W-:-:S04]  /*0f70*/  FFMA R12, R0, R17, RZ ;  /* 0x00000011000c7223 */ /* 0x000fc800000000ff */
[----:B------:R-:W-:-:S04]  /*0f80*/  FFMA R13, R15, R12, R0 ;  /* 0x0000000c0f0d7223 */ /* 0x000fc80000000000 */
[----:B------:R-:W-:-:S04]  /*0f90*/  FFMA R12, R17, R13, R12 ;  /* 0x0000000d110c7223 */ /* 0x000fc8000000000c */
[----:B------:R-:W-:-:S04]  /*0fa0*/  FFMA R15, R15, R12, R0 ;  /* 0x0000000c0f0f7223 */ /* 0x000fc80000000000 */
[----:B------:R-:W-:-:S05]  /*0fb0*/  FFMA R0, R17, R15, R12 ;  /* 0x0000000f11007223 */ /* 0x000fca000000000c */
[----:B------:R-:W-:-:S04]  /*0fc0*/  SHF.R.U32.HI R3, RZ, 0x17, R0 ;  /* 0x00000017ff037819 */ /* 0x000fc80000011600 */
[----:B------:R-:W-:-:S04]  /*0fd0*/  LOP3.LUT R3, R3, 0xff, RZ, 0xc0, !PT ;  /* 0x000000ff03037812 */ /* 0x000fc800078ec0ff */
[----:B------:R-:W-:-:S05]  /*0fe0*/  IADD3 R11, PT, PT, R3, R10, RZ ;  /* 0x0000000a030b7210 */ /* 0x000fca0007ffe0ff */
[----:B------:R-:W-:-:S05]  /*0ff0*/  VIADD R3, R11, 0xffffffff ;  /* 0xffffffff0b037836 */ /* 0x000fca0000000000 */
[----:B------:R-:W-:-:S13]  /*1000*/  ISETP.GE.U32.AND P0, PT, R3, 0xfe, PT ;  /* 0x000000fe0300780c */ /* 0x000fda0003f06070 */
[----:B------:R-:W-:Y:S05]  /*1010*/  @!P0 BRA `(.L_x_16) ;  /* 0x0000000000808947 */ /* 0x000fea0003800000 */
[----:B------:R-:W-:-:S13]  /*1020*/  ISETP.GT.AND P0, PT, R11, 0xfe, PT ;  /* 0x000000fe0b00780c */ /* 0x000fda0003f04270 */
[----:B------:R-:W-:Y:S05]  /*1030*/  @P0 BRA `(.L_x_17) ;  /* 0x00000000006c0947 */ /* 0x000fea0003800000 */
[----:B------:R-:W-:-:S13]  /*1040*/  ISETP.GE.AND P0, PT, R11, 0x1, PT ;  /* 0x000000010b00780c */ /* 0x000fda0003f06270 */
[----:B------:R-:W-:Y:S05]  /*1050*/  @P0 BRA `(.L_x_18) ;  /* 0x0000000000740947 */ /* 0x000fea0003800000 */
[----:B------:R-:W-:Y:S02]  /*1060*/  ISETP.GE.AND P0, PT, R11, -0x18, PT ;  /* 0xffffffe80b00780c */ /* 0x000fe40003f06270 */
[----:B------:R-:W-:-:S11]  /*1070*/  LOP3.LUT R0, R0, 0x80000000, RZ, 0xc0, !PT ;  /* 0x8000000000007812 */ /* 0x000fd600078ec0ff */
[----:B------:R-:W-:Y:S05]  /*1080*/  @!P0 BRA `(.L_x_18) ;  /* 0x0000000000688947 */ /* 0x000fea0003800000 */
[CCC-:B------:R-:W-:Y:S01]  /*1090*/  FFMA.RZ R3, R17.reuse, R15.reuse, R12.reuse ;  /* 0x0000000f11037223 */ /* 0x1c0fe2000000c00c */
[-CC-:B------:R-:W-:Y:S01]  /*10a0*/  FFMA.RM R10, R17, R15.reuse, R12.reuse ;  /* 0x0000000f110a7223 */ /* 0x180fe2000000400c */
[C---:B------:R-:W-:Y:S02]  /*10b0*/  ISETP.NE.AND P2, PT, R11.reuse, RZ, PT ;  /* 0x000000ff0b00720c */ /* 0x040fe40003f45270 */
[----:B------:R-:W-:Y:S02]  /*10c0*/  ISETP.NE.AND P1, PT, R11, RZ, PT ;  /* 0x000000ff0b00720c */ /* 0x000fe40003f25270 */
[----:B------:R-:W-:Y:S01]  /*10d0*/  LOP3.LUT R9, R3, 0x7fffff, RZ, 0xc0, !PT ;  /* 0x007fffff03097812 */ /* 0x000fe200078ec0ff */
[----:B------:R-:W-:Y:S01]  /*10e0*/  FFMA.RP R3, R17, R15, R12 ;  /* 0x0000000f11037223 */ /* 0x000fe2000000800c */
[C---:B------:R-:W-:Y:S01]  /*10f0*/  VIADD R12, R11.reuse, 0x20 ;  /* 0x000000200b0c7836 */ /* 0x040fe20000000000 */
[----:B------:R-:W-:Y:S02]  /*1100*/  IADD3 R11, PT, PT, -R11, RZ, RZ ;  /* 0x000000ff0b0b7210 */ /* 0x000fe40007ffe1ff */
[----:B------:R-:W-:-:S02]  /*1110*/  LOP3.LUT R9, R9, 0x800000, RZ, 0xfc, !PT ;  /* 0x0080000009097812 */ /* 0x000fc400078efcff */
[----:B------:R-:W-:Y:S02]  /*1120*/  FSETP.NEU.FTZ.AND P0, PT, R3, R10, PT ;  /* 0x0000000a0300720b */ /* 0x000fe40003f1d000 */
[----:B------:R-:W-:Y:S02]  /*1130*/  SHF.L.U32 R12, R9, R12, RZ ;  /* 0x0000000c090c7219 */ /* 0x000fe400000006ff */
[----:B------:R-:W-:Y:S02]  /*1140*/  SEL R10, R11, RZ, P2 ;  /* 0x000000ff0b0a7207 */ /* 0x000fe40001000000 */
[----:B------:R-:W-:Y:S02]  /*1150*/  ISETP.NE.AND P1, PT, R12, RZ, P1 ;  /* 0x000000ff0c00720c */ /* 0x000fe40000f25270 */
[----:B------:R-:W-:Y:S02]  /*1160*/  SHF.R.U32.HI R10, RZ, R10, R9 ;  /* 0x0000000aff0a7219 */ /* 0x000fe40000011609 */
[----:B------:R-:W-:-:S02]  /*1170*/  PLOP3.LUT P0, PT, P0, P1, PT, 0xf8, 0x8f ;  /* 0x00000000008f781c */ /* 0x000fc40000703f70 */
[----:B------:R-:W-:Y:S02]  /*1180*/  SHF.R.U32.HI R12, RZ, 0x1, R10 ;  /* 0x00000001ff0c7819 */ /* 0x000fe4000001160a */
[----:B------:R-:W-:-:S04]  /*1190*/  SEL R3, RZ, 0x1, !P0 ;  /* 0x00000001ff037807 */ /* 0x000fc80004000000 */
[----:B------:R-:W-:-:S04]  /*11a0*/  LOP3.LUT R3, R3, 0x1, R12, 0xf8, !PT ;  /* 0x0000000103037812 */ /* 0x000fc800078ef80c */
[----:B------:R-:W-:-:S05]  /*11b0*/  LOP3.LUT R3, R3, R10, RZ, 0xc0, !PT ;  /* 0x0000000a03037212 */ /* 0x000fca00078ec0ff */
[----:B------:R-:W-:-:S05]  /*11c0*/  IMAD.IADD R3, R12, 0x1, R3 ;  /* 0x000000010c037824 */ /* 0x000fca00078e0203 */
[----:B------:R-:W-:Y:S01]  /*11d0*/  LOP3.LUT R0, R3, R0, RZ, 0xfc, !PT ;  /* 0x0000000003007212 */ /* 0x000fe200078efcff */
[----:B------:R-:W-:Y:S06]  /*11e0*/  BRA `(.L_x_18) ;  /* 0x0000000000107947 */ /* 0x000fec0003800000 */
.L_x_17:
[----:B------:R-:W-:-:S04]  /*11f0*/  LOP3.LUT R0, R0, 0x80000000, RZ, 0xc0, !PT ;  /* 0x8000000000007812 */ /* 0x000fc800078ec0ff */
[----:B------:R-:W-:Y:S01]  /*1200*/  LOP3.LUT R0, R0, 0x7f800000, RZ, 0xfc, !PT ;  /* 0x7f80000000007812 */ /* 0x000fe200078efcff */
[----:B------:R-:W-:Y:S06]  /*1210*/  BRA `(.L_x_18) ;  /* 0x0000000000047947 */ /* 0x000fec0003800000 */
.L_x_16:
[----:B------:R-:W-:-:S07]  /*1220*/  IMAD R0, R10, 0x800000, R0 ;  /* 0x008000000a007824 */ /* 0x000fce00078e0200 */
.L_x_18:
[----:B------:R-:W-:Y:S05]  /*1230*/  BSYNC.RECONVERGENT B2 ;  /* 0x0000000000027941 */ /* 0x000fea0003800200 */
.L_x_15:
[----:B------:R-:W-:Y:S05]  /*1240*/  BRA `(.L_x_19) ;  /* 0x0000000000207947 */ /* 0x000fea0003800000 */
.L_x_14:
[----:B------:R-:W-:-:S04]  /*1250*/  LOP3.LUT R0, R13, 0x80000000, R12, 0x48, !PT ;  /* 0x800000000d007812 */ /* 0x000fc800078e480c */
[----:B------:R-:W-:Y:S01]  /*1260*/  LOP3.LUT R0, R0, 0x7f800000, RZ, 0xfc, !PT ;  /* 0x7f80000000007812 */ /* 0x000fe200078efcff */
[----:B------:R-:W-:Y:S06]  /*1270*/  BRA `(.L_x_19) ;  /* 0x0000000000147947 */ /* 0x000fec0003800000 */
.L_x_13:
[----:B------:R-:W-:Y:S01]  /*1280*/  LOP3.LUT R0, R13, 0x80000000, R12, 0x48, !PT ;  /* 0x800000000d007812 */ /* 0x000fe200078e480c */
[----:B------:R-:W-:Y:S06]  /*1290*/  BRA `(.L_x_19) ;  /* 0x00000000000c7947 */ /* 0x000fec0003800000 */
.L_x_12:
[----:B------:R-:W0:Y:S01]  /*12a0*/  MUFU.RSQ R0, -QNAN ;  /* 0xffc0000000007908 */ /* 0x000e220000001400 */
[----:B------:R-:W-:Y:S05]  /*12b0*/  BRA `(.L_x_19) ;  /* 0x0000000000047947 */ /* 0x000fea0003800000 */
.L_x_11:
[----:B------:R-:W-:-:S07]  /*12c0*/  FADD.FTZ R0, R0, R3 ;  /* 0x0000000300007221 */ /* 0x000fce0000010000 */
.L_x_19:
[----:B------:R-:W-:Y:S05]  /*12d0*/  BSYNC.RECONVERGENT B1 ;  /* 0x0000000000017941 */ /* 0x000fea0003800200 */
.L_x_9:
[----:B------:R-:W-:Y:S01]  /*12e0*/  MOV R10, R6 ;  /* 0x00000006000a7202 */ /* 0x000fe20000000f00 */
[----:B------:R-:W-:-:S04]  /*12f0*/  IMAD.MOV.U32 R11, RZ, RZ, 0x0 ;  /* 0x00000000ff0b7424 */ /* 0x000fc800078e00ff */
[----:B0-----:R-:W-:Y:S05]  /*1300*/  RET.REL.NODEC R10 `(_Z11findTargetsPfiiP17curandStateXORWOWPiiS2_iS_iiS_) ;  /* 0xffffffec0a3c7950 */ /* 0x001fea0003c3ffff */
.L_x_20:
        /* <DEDUP_REMOVED lines=15> */
.L_x_38:


//--------------------- .text._Z27calculatePropensitiesCUDAv2PfPiS_S0_iiii --------------------------
	.section	.text._Z27calculatePropensitiesCUDAv2PfPiS_S0_iiii,"ax",@progbits
	.align	128
        .global         _Z27calculatePropensitiesCUDAv2PfPiS_S0_iiii
        .type           _Z27calculatePropensitiesCUDAv2PfPiS_S0_iiii,@function
        .size           _Z27calculatePropensitiesCUDAv2PfPiS_S0_iiii,(.L_x_41 - _Z27calculatePropensitiesCUDAv2PfPiS_S0_iiii)
        .other          _Z27calculatePropensitiesCUDAv2PfPiS_S0_iiii,@"STO_CUDA_ENTRY STV_DEFAULT"
_Z27calculatePropensitiesCUDAv2PfPiS_S0_iiii:
.text._Z27calculatePropensitiesCUDAv2PfPiS_S0_iiii:
        /* <DEDUP_REMOVED lines=8> */
[----:B------:R-:W0:Y:S01]  /*0080*/  LDC R7, c[0x0][0x3a4] ;  /* 0x0000e900ff077b82 */ /* 0x000e220000000800 */
[----:B------:R-:W1:Y:S01]  /*0090*/  LDCU UR6, c[0x0][0x3a0] ;  /* 0x00007400ff0677ac */ /* 0x000e620008000800 */
[----:B------:R-:W2:Y:S01]  /*00a0*/  LDCU.64 UR4, c[0x0][0x358] ;  /* 0x00006b00ff0477ac */ /* 0x000ea20008000a00 */
[----:B0-----:R-:W-:-:S04]  /*00b0*/  IABS R5, R7 ;  /* 0x0000000700057213 */ /* 0x001fc80000000000 */
[----:B------:R-:W0:Y:S08]  /*00c0*/  I2F.RP R4, R5 ;  /* 0x0000000500047306 */ /* 0x000e300000209400 */
[----:B0-----:R-:W0:Y:S02]  /*00d0*/  MUFU.RCP R4, R4 ;  /* 0x0000000400047308 */ /* 0x001e240000001000 */
[----:B0-----:R-:W-:-:S06]  /*00e0*/  IADD3 R2, PT, PT, R4, 0xffffffe, RZ ;  /* 0x0ffffffe04027810 */ /* 0x001fcc0007ffe0ff */
[----:B------:R0:W3:Y:S02]  /*00f0*/  F2I.FTZ.U32.TRUNC.NTZ R3, R2 ;  /* 0x0000000200037305 */ /* 0x0000e4000021f000 */
[----:B0-----:R-:W-:Y:S01]  /*0100*/  HFMA2 R2, -RZ, RZ, 0, 0 ;  /* 0x00000000ff027431 */ /* 0x001fe200000001ff */
[----:B---3--:R-:W-:-:S05]  /*0110*/  IADD3 R6, PT, PT, RZ, -R3, RZ ;  /* 0x80000003ff067210 */ /* 0x008fca0007ffe0ff */
[----:B------:R-:W-:Y:S01]  /*0120*/  IMAD R9, R6, R5, RZ ;  /* 0x0000000506097224 */ /* 0x000fe200078e02ff */
[----:B------:R-:W-:-:S03]  /*0130*/  IABS R6, R0 ;  /* 0x0000000000067213 */ /* 0x000fc60000000000 */
[----:B------:R-:W-:Y:S01]  /*0140*/  IMAD.HI.U32 R3, R3, R9, R2 ;  /* 0x0000000903037227 */ /* 0x000fe200078e0002 */
[----:B------:R-:W-:-:S04]  /*0150*/  LOP3.LUT R2, R0, R7, RZ, 0x3c, !PT ;  /* 0x0000000700027212 */ /* 0x000fc800078e3cff */
[----:B------:R-:W-:Y:S01]  /*0160*/  ISETP.GE.AND P1, PT, R2, RZ, PT ;  /* 0x000000ff0200720c */ /* 0x000fe20003f26270 */
[----:B------:R-:W-:-:S05]  /*0170*/  IMAD.HI.U32 R3, R3, R6, RZ ;  /* 0x0000000603037227 */ /* 0x000fca00078e00ff */
[----:B------:R-:W-:-:S05]  /*0180*/  IADD3 R4, PT, PT, -R3, RZ, RZ ;  /* 0x000000ff03047210 */ /* 0x000fca0007ffe1ff */
[----:B------:R-:W-:-:S05]  /*0190*/  IMAD R4, R5, R4, R6 ;  /* 0x0000000405047224 */ /* 0x000fca00078e0206 */
[----:B------:R-:W-:-:S13]  /*01a0*/  ISETP.GT.U32.AND P2, PT, R5, R4, PT ;  /* 0x000000040500720c */ /* 0x000fda0003f44070 */
[-C--:B------:R-:W-:Y:S02]  /*01b0*/  @!P2 IADD3 R4, PT, PT, R4, -R5.reuse, RZ ;  /* 0x800000050404a210 */ /* 0x080fe40007ffe0ff */
[----:B------:R-:W-:Y:S02]  /*01c0*/  @!P2 IADD3 R3, PT, PT, R3, 0x1, RZ ;  /* 0x000000010303a810 */ /* 0x000fe40007ffe0ff */
[----:B------:R-:W-:Y:S02]  /*01d0*/  ISETP.GE.U32.AND P0, PT, R4, R5, PT ;  /* 0x000000050400720c */ /* 0x000fe40003f06070 */
[----:B------:R-:W-:Y:S01]  /*01e0*/  ISETP.NE.AND P2, PT, R7, RZ, PT ;  /* 0x000000ff0700720c */ /* 0x000fe20003f45270 */
[----:B------:R-:W0:Y:S10]  /*01f0*/  LDC.64 R4, c[0x0][0x398] ;  /* 0x0000e600ff047b82 */ /* 0x000e340000000a00 */
[----:B------:R-:W-:-:S04]  /*0200*/  @P0 IADD3 R3, PT, PT, R3, 0x1, RZ ;  /* 0x0000000103030810 */ /* 0x000fc80007ffe0ff */
[----:B------:R-:W-:-:S04]  /*0210*/  MOV R13, R3 ;  /* 0x00000003000d7202 */ /* 0x000fc80000000f00 */
[----:B------:R-:W-:Y:S02]  /*0220*/  @!P1 IADD3 R13, PT, PT, -R13, RZ, RZ ;  /* 0x000000ff0d0d9210 */ /* 0x000fe40007ffe1ff */
[----:B------:R-:W-:-:S04]  /*0230*/  @!P2 LOP3.LUT R13, RZ, R7, RZ, 0x33, !PT ;  /* 0x00000007ff0da212 */ /* 0x000fc800078e33ff */
[----:B------:R-:W-:-:S05]  /*0240*/  IADD3 R2, PT, PT, -R13, RZ, RZ ;  /* 0x000000ff0d027210 */ /* 0x000fca0007ffe1ff */
[----:B------:R-:W-:-:S04]  /*0250*/  IMAD R2, R7, R2, R0 ;  /* 0x0000000207027224 */ /* 0x000fc800078e0200 */
[----:B-1----:R-:W-:-:S04]  /*0260*/  IMAD R9, R2, UR6, RZ ;  /* 0x0000000602097c24 */ /* 0x002fc8000f8e02ff */
[----:B0-----:R-:W-:-:S05]  /*0270*/  IMAD.WIDE R8, R9, 0x4, R4 ;  /* 0x0000000409087825 */ /* 0x001fca00078e0204 */
[----:B--2---:R-:W2:Y:S02]  /*0280*/  LDG.E R3, desc[UR4][R8.64] ;  /* 0x0000000408037981 */ /* 0x004ea4000c1e1900 */
[----:B--2---:R-:W-:-:S13]  /*0290*/  ISETP.NE.AND P0, PT, R3, 0x1, PT ;  /* 0x000000010300780c */ /* 0x004fda0003f05270 */
[----:B------:R-:W-:Y:S05]  /*02a0*/  @!P0 BRA `(.L_x_21) ;  /* 0x00000000008c8947 */ /* 0x000fea0003800000 */
[----:B------:R-:W-:-:S13]  /*02b0*/  ISETP.NE.AND P0, PT, R3, RZ, PT ;  /* 0x000000ff0300720c */ /* 0x000fda0003f05270 */
[----:B------:R-:W-:Y:S05]  /*02c0*/  @P0 BRA `(.L_x_22) ;  /* 0x00000000003c0947 */ /* 0x000fea0003800000 */
[----:B------:R-:W2:Y:S01]  /*02d0*/  LDG.E R8, desc[UR4][R8.64+0x4] ;  /* 0x0000040408087981 */ /* 0x000ea2000c1e1900 */
[----:B------:R-:W0:Y:S01]  /*02e0*/  LDC.64 R4, c[0x0][0x388] ;  /* 0x0000e200ff047b82 */ /* 0x000e220000000a00 */
[----:B------:R-:W2:Y:S07]  /*02f0*/  LDCU UR6, c[0x0][0x3ac] ;  /* 0x00007580ff0677ac */ /* 0x000eae0008000800 */
[----:B------:R-:W1:Y:S01]  /*0300*/  LDC.64 R6, c[0x0][0x390] ;  /* 0x0000e400ff067b82 */ /* 0x000e620000000a00 */
[----:B--2---:R-:W-:-:S04]  /*0310*/  IMAD R3, R13, UR6, R8 ;  /* 0x000000060d037c24 */ /* 0x004fc8000f8e0208 */
[----:B0-----:R-:W-:-:S04]  /*0320*/  IMAD.WIDE R4, R3, 0x4, R4 ;  /* 0x0000000403047825 */ /* 0x001fc800078e0204 */
[----:B-1----:R-:W-:Y:S02]  /*0330*/  IMAD.WIDE R2, R2, 0x4, R6 ;  /* 0x0000000402027825 */ /* 0x002fe400078e0206 */
[----:B------:R-:W2:Y:S01]  /*0340*/  LDG.E R4, desc[UR4][R4.64] ;  /* 0x0000000404047981 */ /* 0x000ea2000c1e1900 */
[----:B------:R-:W0:Y:S03]  /*0350*/  LDC.64 R6, c[0x0][0x380] ;  /* 0x0000e000ff067b82 */ /* 0x000e260000000a00 */
[----:B------:R-:W3:Y:S01]  /*0360*/  LDG.E R2, desc[UR4][R2.64] ;  /* 0x0000000402027981 */ /* 0x000ee2000c1e1900 */
[----:B0-----:R-:W-:Y:S01]  /*0370*/  IMAD.WIDE R6, R0, 0x4, R6 ;  /* 0x0000000400067825 */ /* 0x001fe200078e0206 */
[----:B--2---:R-:W-:-:S05]  /*0380*/  I2FP.F32.S32 R11, R4 ;  /* 0x00000004000b7245 */ /* 0x004fca0000201400 */
[----:B---3--:R-:W-:-:S05]  /*0390*/  FMUL R11, R2, R11 ;  /* 0x0000000b020b7220 */ /* 0x008fca0000400000 */
[----:B------:R-:W-:Y:S01]  /*03a0*/  STG.E desc[UR4][R6.64], R11 ;  /* 0x0000000b06007986 */ /* 0x000fe2000c101904 */
[----:B------:R-:W-:Y:S05]  /*03b0*/  EXIT ;  /* 0x000000000000794d */ /* 0x000fea0003800000 */
.L_x_22:
[----:B------:R-:W2:Y:S01]  /*03c0*/  LDG.E R8, desc[UR4][R8.64+0x4] ;  /* 0x0000040408087981 */ /* 0x000ea2000c1e1900 */
[----:B------:R-:W0:Y:S01]  /*03d0*/  LDC.64 R4, c[0x0][0x388] ;  /* 0x0000e200ff047b82 */ /* 0x000e220000000a00 */
[----:B------:R-:W2:Y:S07]  /*03e0*/  LDCU UR6, c[0x0][0x3ac] ;  /* 0x00007580ff0677ac */ /* 0x000eae0008000800 */
[----:B------:R-:W1:Y:S02]  /*03f0*/  LDC.64 R6, c[0x0][0x390] ;  /* 0x0000e400ff067b82 */ /* 0x000e640000000a00 */
[----:B-1----:R-:W-:-:S06]  /*0400*/  IMAD.WIDE R6, R2, 0x4, R6 ;  /* 0x0000000402067825 */ /* 0x002fcc00078e0206 */
[----:B------:R-:W3:Y:S01]  /*0410*/  LDG.E R6, desc[UR4][R6.64] ;  /* 0x0000000406067981 */ /* 0x000ee2000c1e1900 */
[----:B--2---:R-:W-:-:S04]  /*0420*/  IMAD R3, R13, UR6, R8 ;  /* 0x000000060d037c24 */ /* 0x004fc8000f8e0208 */
[----:B0-----:R-:W-:Y:S02]  /*0430*/  IMAD.WIDE R4, R3, 0x4, R4 ;  /* 0x0000000403047825 */ /* 0x001fe400078e0204 */
[----:B------:R-:W0:Y:S04]  /*0440*/  LDC.64 R2, c[0x0][0x380] ;  /* 0x0000e000ff027b82 */ /* 0x000e280000000a00 */
[----:B------:R-:W2:Y:S01]  /*0450*/  LDG.E R4, desc[UR4][R4.64] ;  /* 0x0000000404047981 */ /* 0x000ea2000c1e1900 */
[----:B0-----:R-:W-:Y:S01]  /*0460*/  IMAD.WIDE R2, R0, 0x4, R2 ;  /* 0x0000000400027825 */ /* 0x001fe200078e0202 */
[----:B--2---:R-:W-:Y:S02]  /*0470*/  I2FP.F32.S32 R11, R4 ;  /* 0x00000004000b7245 */ /* 0x004fe40000201400 */
[----:B------:R-:W-:-:S03]  /*0480*/  IADD3 R8, PT, PT, R4, -0x1, RZ ;  /* 0xffffffff04087810 */ /* 0x000fc60007ffe0ff */
[----:B---3--:R-:W-:Y:S01]  /*0490*/  FMUL R11, R6, R11 ;  /* 0x0000000b060b7220 */ /* 0x008fe20000400000 */
[----:B------:R-:W-:-:S05]  /*04a0*/  I2FP.F32.S32 R8, R8 ;  /* 0x0000000800087245 */ /* 0x000fca0000201400 */
[----:B------:R-:W-:-:S05]  /*04b0*/  FMUL.D2 R11, R11, R8 ;  /* 0x000000080b0b7220 */ /* 0x000fca0000300000 */
[----:B------:R-:W-:Y:S01]  /*04c0*/  STG.E desc[UR4][R2.64], R11 ;  /* 0x0000000b02007986 */ /* 0x000fe2000c101904 */
[----:B------:R-:W-:Y:S05]  /*04d0*/  EXIT ;  /* 0x000000000000794d */ /* 0x000fea0003800000 */
.L_x_21:
[----:B------:R-:W2:Y:S01]  /*04e0*/  LDG.E R3, desc[UR4][R8.64+0x4] ;  /* 0x0000040408037981 */ /* 0x000ea2000c1e1900 */
[----:B------:R-:W0:Y:S01]  /*04f0*/  LDC.64 R10, c[0x0][0x388] ;  /* 0x0000e200ff0a7b82 */ /* 0x000e220000000a00 */
[----:B------:R-:W2:Y:S02]  /*0500*/  LDCU UR6, c[0x0][0x3ac] ;  /* 0x00007580ff0677ac */ /* 0x000ea40008000800 */
[----:B------:R1:W3:Y:S05]  /*0510*/  LDG.E R4, desc[UR4][R8.64+0x8] ;  /* 0x0000080408047981 */ /* 0x0002ea000c1e1900 */
[----:B------:R-:W4:Y:S08]  /*0520*/  LDC.64 R6, c[0x0][0x390] ;  /* 0x0000e400ff067b82 */ /* 0x000f300000000a00 */
[----:B-1----:R-:W1:Y:S01]  /*0530*/  LDC.64 R8, c[0x0][0x380] ;  /* 0x0000e000ff087b82 */ /* 0x002e620000000a00 */
[----:B----4-:R-:W-:-:S06]  /*0540*/  IMAD.WIDE R6, R2, 0x4, R6 ;  /* 0x0000000402067825 */ /* 0x010fcc00078e0206 */
[----:B------:R-:W4:Y:S01]  /*0550*/  LDG.E R6, desc[UR4][R6.64] ;  /* 0x0000000406067981 */ /* 0x000f22000c1e1900 */
[C---:B--2---:R-:W-:Y:S02]  /*0560*/  IMAD R3, R13.reuse, UR6, R3 ;  /* 0x000000060d037c24 */ /* 0x044fe4000f8e0203 */
[----:B---3--:R-:W-:Y:S02]  /*0570*/  IMAD R13, R13, UR6, R4 ;  /* 0x000000060d0d7c24 */ /* 0x008fe4000f8e0204 */
[----:B0-----:R-:W-:-:S04]  /*0580*/  IMAD.WIDE R4, R3, 0x4, R10 ;  /* 0x0000000403047825 */ /* 0x001fc800078e020a */
[----:B------:R-:W-:Y:S02]  /*0590*/  IMAD.WIDE R2, R13, 0x4, R10 ;  /* 0x000000040d027825 */ /* 0x000fe400078e020a */
[----:B------:R-:W2:Y:S04]  /*05a0*/  LDG.E R4, desc[UR4][R4.64] ;  /* 0x0000000404047981 */ /* 0x000ea8000c1e1900 */
[----:B------:R-:W3:Y:S01]  /*05b0*/  LDG.E R2, desc[UR4][R2.64] ;  /* 0x0000000402027981 */ /* 0x000ee2000c1e1900 */
[----:B-1----:R-:W-:Y:S01]  /*05c0*/  IMAD.WIDE R8, R0, 0x4, R8 ;  /* 0x0000000400087825 */ /* 0x002fe200078e0208 */
[----:B--2---:R-:W-:Y:S02]  /*05d0*/  I2FP.F32.S32 R11, R4 ;  /* 0x00000004000b7245 */ /* 0x004fe40000201400 */
[----:B---3--:R-:W-:-:S03]  /*05e0*/  I2FP.F32.S32 R10, R2 ;  /* 0x00000002000a7245 */ /* 0x008fc60000201400 */
[----:B----4-:R-:W-:-:S04]  /*05f0*/  FMUL R11, R6, R11 ;  /* 0x0000000b060b7220 */ /* 0x010fc80000400000 */
[----:B------:R-:W-:-:S05]  /*0600*/  FMUL R11, R11, R10 ;  /* 0x0000000a0b0b7220 */ /* 0x000fca0000400000 */
[----:B------:R-:W-:Y:S01]  /*0610*/  STG.E desc[UR4][R8.64], R11 ;  /* 0x0000000b08007986 */ /* 0x000fe2000c101904 */
[----:B------:R-:W-:Y:S05]  /*0620*/  EXIT ;  /* 0x000000000000794d */ /* 0x000fea0003800000 */
.L_x_23:
        /* <DEDUP_REMOVED lines=13> */
.L_x_41:


//--------------------- .text._Z10initStatesP17curandStateXORWOWi --------------------------
	.section	.text._Z10initStatesP17curandStateXORWOWi,"ax",@progbits
	.align	128
        .global         _Z10initStatesP17curandStateXORWOWi
        .type           _Z10initStatesP17curandStateXORWOWi,@function
        .size           _Z10initStatesP17curandStateXORWOWi,(.L_x_42 - _Z10initStatesP17curandStateXORWOWi)
        .other          _Z10initStatesP17curandStateXORWOWi,@"STO_CUDA_ENTRY STV_DEFAULT"
_Z10initStatesP17curandStateXORWOWi:
.text._Z10initStatesP17curandStateXORWOWi:
        /* <DEDUP_REMOVED lines=8> */
[----:B------:R-:W0:Y:S01]  /*0080*/  LDCU UR4, c[0x0][0x370] ;  /* 0x00006e00ff0477ac */ /* 0x000e220008000800 */
[----:B------:R-:W1:Y:S01]  /*0090*/  LDCU.64 UR6, c[0x0][0x358] ;  /* 0x00006b00ff0677ac */ /* 0x000e620008000a00 */
[----:B0-----:R-:W-:-:S07]  /*00a0*/  IMAD R11, R11, UR4, RZ ;  /* 0x000000040b0b7c24 */ /* 0x001fce000f8e02ff */
.L_x_32:
[----:B------:R-:W-:Y:S01]  /*00b0*/  CS2R R2, SR_CLOCKLO ;  /* 0x0000000000027805 */ /* 0x000fe20000015000 */
[----:B------:R-:W0:Y:S05]  /*00c0*/  LDC.64 R4, c[0x0][0x380] ;  /* 0x0000e000ff047b82 */ /* 0x000e2a0000000a00 */
[----:B------:R-:W-:Y:S01]  /*00d0*/  LOP3.LUT R2, R2, 0xaad26b49, RZ, 0x3c, !PT ;  /* 0xaad26b4902027812 */ /* 0x000fe200078e3cff */
[----:B------:R-:W-:Y:S01]  /*00e0*/  BSSY.RECONVERGENT B0, `(.L_x_24) ;  /* 0x00000e5000007945 */ /* 0x000fe20003800200 */
[----:B------:R-:W-:Y:S02]  /*00f0*/  LOP3.LUT R3, R3, 0xf7dcefdd, RZ, 0x3c, !PT ;  /* 0xf7dcefdd03037812 */ /* 0x000fe400078e3cff */
[----:B------:R-:W-:Y:S01]  /*0100*/  ISETP.NE.AND P0, PT, R0, RZ, PT ;  /* 0x000000ff0000720c */ /* 0x000fe20003f05270 */
[----:B------:R-:W-:-:S02]  /*0110*/  IMAD R2, R2, 0x4182bed5, RZ ;  /* 0x4182bed502027824 */ /* 0x000fc400078e02ff */
[----:B------:R-:W-:Y:S02]  /*0120*/  IMAD R3, R3, -0x658354e5, RZ ;  /* 0x9a7cab1b03037824 */ /* 0x000fe400078e02ff */
[C---:B------:R-:W-:Y:S01]  /*0130*/  VIADD R7, R2.reuse, 0x75bcd15 ;  /* 0x075bcd1502077836 */ /* 0x040fe20000000000 */
[C---:B------:R-:W-:Y:S01]  /*0140*/  LOP3.LUT R8, R2.reuse, 0x159a55e5, RZ, 0x3c, !PT ;  /* 0x159a55e502087812 */ /* 0x040fe200078e3cff */
[C---:B------:R-:W-:Y:S01]  /*0150*/  VIADD R13, R2.reuse, 0x583f19 ;  /* 0x00583f19020d7836 */ /* 0x040fe20000000000 */
[----:B------:R-:W-:Y:S01]  /*0160*/  IADD3 R6, PT, PT, R2, 0x64f0c9, R3 ;  /* 0x0064f0c902067810 */ /* 0x000fe20007ffe003 */
[C---:B------:R-:W-:Y:S01]  /*0170*/  VIADD R9, R3.reuse, 0x1f123bb5 ;  /* 0x1f123bb503097836 */ /* 0x040fe20000000000 */
[----:B------:R-:W-:Y:S01]  /*0180*/  LOP3.LUT R12, R3, 0x5491333, RZ, 0x3c, !PT ;  /* 0x05491333030c7812 */ /* 0x000fe200078e3cff */
[----:B0-----:R-:W-:-:S05]  /*0190*/  IMAD.WIDE R4, R0, 0x30, R4 ;  /* 0x0000003000047825 */ /* 0x001fca00078e0204 */
[----:B-1----:R0:W-:Y:S04]  /*01a0*/  STG.E.64 desc[UR6][R4.64], R6 ;  /* 0x0000000604007986 */ /* 0x0021e8000c101b06 */
[----:B------:R0:W-:Y:S04]  /*01b0*/  STG.E.64 desc[UR6][R4.64+0x8], R8 ;  /* 0x0000080804007986 */ /* 0x0001e8000c101b06 */
[----:B------:R0:W-:Y:S01]  /*01c0*/  STG.E.64 desc[UR6][R4.64+0x10], R12 ;  /* 0x0000100c04007986 */ /* 0x0001e2000c101b06 */
[----:B------:R-:W-:Y:S05]  /*01d0*/  @!P0 BRA `(.L_x_25) ;  /* 0x0000000c00548947 */ /* 0x000fea0003800000 */
[--C-:B------:R-:W-:Y:S01]  /*01e0*/  SHF.R.S32.HI R10, RZ, 0x1f, R0.reuse ;  /* 0x0000001fff0a7819 */ /* 0x100fe20000011400 */
[----:B0-----:R-:W-:Y:S02]  /*01f0*/  IMAD.MOV.U32 R12, RZ, RZ, RZ ;  /* 0x000000ffff0c7224 */ /* 0x001fe400078e00ff */
[----:B------:R-:W-:-:S07]  /*0200*/  IMAD.MOV.U32 R13, RZ, RZ, R0 ;  /* 0x000000ffff0d7224 */ /* 0x000fce00078e0000 */
.L_x_31:
[----:B0-----:R-:W-:Y:S01]  /*0210*/  LOP3.LUT R2, R13, 0x3, RZ, 0xc0, !PT ;  /* 0x000000030d027812 */ /* 0x001fe200078ec0ff */
[----:B------:R-:W-:Y:S03]  /*0220*/  BSSY.RECONVERGENT B1, `(.L_x_26) ;  /* 0x00000ca000017945 */ /* 0x000fe60003800200 */
[----:B------:R-:W-:-:S04]  /*0230*/  ISETP.NE.U32.AND P0, PT, R2, RZ, PT ;  /* 0x000000ff0200720c */ /* 0x000fc80003f05070 */
[----:B------:R-:W-:-:S13]  /*0240*/  ISETP.NE.AND.EX P0, PT, RZ, RZ, PT, P0 ;  /* 0x000000ffff00720c */ /* 0x000fda0003f05300 */
[----:B------:R-:W-:Y:S05]  /*0250*/  @!P0 BRA `(.L_x_27) ;  /* 0x0000000c00188947 */ /* 0x000fea0003800000 */
[----:B------:R-:W0:Y:S01]  /*0260*/  LDC.64 R4, c[0x4][RZ] ;  /* 0x01000000ff047b82 */ /* 0x000e220000000a00 */
[----:B------:R-:W-:Y:S02]  /*0270*/  IMAD.MOV.U32 R14, RZ, RZ, RZ ;  /* 0x000000ffff0e7224 */ /* 0x000fe400078e00ff */
[----:B0-----:R-:W-:-:S07]  /*0280*/  IMAD.WIDE.U32 R4, R12, 0xc80, R4 ;  /* 0x00000c800c047825 */ /* 0x001fce00078e0004 */
.L_x_30:
[----:B0-----:R-:W-:Y:S01]  /*0290*/  IMAD.MOV.U32 R15, RZ, RZ, RZ ;  /* 0x000000ffff0f7224 */ /* 0x001fe200078e00ff */
[----:B------:R-:W-:Y:S01]  /*02a0*/  CS2R R6, SRZ ;  /* 0x0000000000067805 */ /* 0x000fe2000001ff00 */
[----:B------:R-:W-:Y:S01]  /*02b0*/  IMAD.MOV.U32 R16, RZ, RZ, RZ ;  /* 0x000000ffff107224 */ /* 0x000fe200078e00ff */
[----:B------:R-:W-:-:S07]  /*02c0*/  CS2R R2, SRZ ;  /* 0x0000000000027805 */ /* 0x000fce000001ff00 */
.L_x_29:
[----:B------:R-:W0:Y:S02]  /*02d0*/  LDC.64 R8, c[0x0][0x380] ;  /* 0x0000e000ff087b82 */ /* 0x000e240000000a00 */
[----:B0-----:R-:W-:-:S04]  /*02e0*/  IMAD.WIDE R8, R0, 0x30, R8 ;  /* 0x0000003000087825 */ /* 0x001fc800078e0208 */
[----:B------:R-:W-:-:S05]  /*02f0*/  IMAD.WIDE.U32 R8, R16, 0x4, R8 ;  /* 0x0000000410087825 */ /* 0x000fca00078e0008 */
[----:B------:R0:W5:Y:S01]  /*0300*/  LDG.E R17, desc[UR6][R8.64+0x4] ;  /* 0x0000040608117981 */ /* 0x000162000c1e1900 */
[----:B------:R-:W-:-:S07]  /*0310*/  IMAD.MOV.U32 R18, RZ, RZ, RZ ;  /* 0x000000ffff127224 */ /* 0x000fce00078e00ff */
.L_x_28:
[----:B-----5:R-:W-:Y:S01]  /*0320*/  SHF.R.U32.HI R23, RZ, R18, R17 ;  /* 0x00000012ff177219 */ /* 0x020fe20000011611 */
[----:B0-----:R-:W-:-:S03]  /*0330*/  IMAD.SHL.U32 R9, R16, 0x20, RZ ;  /* 0x0000002010097824 */ /* 0x001fc600078e00ff */
[----:B------:R-:W-:Y:S01]  /*0340*/  LOP3.LUT R19, R23, 0x1, RZ, 0xc0, !PT ;  /* 0x0000000117137812 */ /* 0x000fe200078ec0ff */
[----:B------:R-:W-:-:S03]  /*0350*/  IMAD.IADD R8, R9, 0x1, R18 ;  /* 0x0000000109087824 */ /* 0x000fc600078e0212 */
[----:B------:R-:W-:Y:S01]  /*0360*/  ISETP.NE.U32.AND P0, PT, R19, 0x1, PT ;  /* 0x000000011300780c */ /* 0x000fe20003f05070 */
[----:B------:R-:W-:-:S03]  /*0370*/  IMAD R9, R8, 0x5, RZ ;  /* 0x0000000508097824 */ /* 0x000fc600078e02ff */
[----:B------:R-:W-:Y:S01]  /*0380*/  R2P PR, R23, 0x7e ;  /* 0x0000007e17007804 */ /* 0x000fe20000000000 */
[----:B------:R-:W-:-:S08]  /*0390*/  IMAD.WIDE.U32 R8, R9, 0x4, R4 ;  /* 0x0000000409087825 */ /* 0x000fd000078e0004 */
[----:B------:R-:W2:Y:S04]  /*03a0*/  @!P0 LDG.E R20, desc[UR6][R8.64] ;  /* 0x0000000608148981 */ /* 0x000ea8000c1e1900 */
[----:B------:R-:W3:Y:S04]  /*03b0*/  @!P0 LDG.E R22, desc[UR6][R8.64+0x10] ;  /* 0x0000100608168981 */ /* 0x000ee8000c1e1900 */
[----:B------:R-:W4:Y:S04]  /*03c0*/  @P1 LDG.E R24, desc[UR6][R8.64+0x14] ;  /* 0x0000140608181981 */ /* 0x000f28000c1e1900 */
[----:B------:R-:W4:Y:S04]  /*03d0*/  @P2 LDG.E R26, desc[UR6][R8.64+0x28] ;  /* 0x00002806081a2981 */ /* 0x000f28000c1e1900 */
[----:B------:R-:W4:Y:S04]  /*03e0*/  @!P0 LDG.E R19, desc[UR6][R8.64+0x4] ;  /* 0x0000040608138981 */ /* 0x000f28000c1e1900 */
[----:B------:R-:W4:Y:S04]  /*03f0*/  @!P0 LDG.E R21, desc[UR6][R8.64+0xc] ;  /* 0x00000c0608158981 */ /* 0x000f28000c1e1900 */
[----:B------:R-:W4:Y:S04]  /*0400*/  @P1 LDG.E R25, desc[UR6][R8.64+0x18] ;  /* 0x0000180608191981 */ /* 0x000f28000c1e1900 */
[----:B------:R-:W4:Y:S04]  /*0410*/  @P3 LDG.E R28, desc[UR6][R8.64+0x3c] ;  /* 0x00003c06081c3981 */ /* 0x000f28000c1e1900 */
[----:B------:R-:W4:Y:S01]  /*0420*/  @P6 LDG.E R27, desc[UR6][R8.64+0x7c] ;  /* 0x00007c06081b6981 */ /* 0x000f22000c1e1900 */
[----:B--2---:R-:W-:-:S03]  /*0430*/  @!P0 LOP3.LUT R15, R15, R20, RZ, 0x3c, !PT ;  /* 0x000000140f0f8212 */ /* 0x004fc600078e3cff */
[----:B------:R-:W2:Y:S01]  /*0440*/  @!P0 LDG.E R20, desc[UR6][R8.64+0x8] ;  /* 0x0000080608148981 */ /* 0x000ea2000c1e1900 */
[----:B---3--:R-:W-:-:S03]  /*0450*/  @!P0 LOP3.LUT R7, R7, R22, RZ, 0x3c, !PT ;  /* 0x0000001607078212 */ /* 0x008fc600078e3cff */
[----:B------:R-:W3:Y:S01]  /*0460*/  @P1 LDG.E R22, desc[UR6][R8.64+0x24] ;  /* 0x0000240608161981 */ /* 0x000ee2000c1e1900 */
[----:B----4-:R-:W-:-:S03]  /*0470*/  @P1 LOP3.LUT R15, R15, R24, RZ, 0x3c, !PT ;  /* 0x000000180f0f1212 */ /* 0x010fc600078e3cff */
[----:B------:R-:W4:Y:S01]  /*0480*/  @P2 LDG.E R24, desc[UR6][R8.64+0x38] ;  /* 0x0000380608182981 */ /* 0x000f22000c1e1900 */
[----:B------:R-:W-:-:S03]  /*0490*/  @P2 LOP3.LUT R15, R15, R26, RZ, 0x3c, !PT ;  /* 0x0000001a0f0f2212 */ /* 0x000fc600078e3cff */
[----:B------:R-:W4:Y:S01]  /*04a0*/  @P4 LDG.E R26, desc[UR6][R8.64+0x50] ;  /* 0x00005006081a4981 */ /* 0x000f22000c1e1900 */
[----:B------:R-:W-:-:S03]  /*04b0*/  @!P0 LOP3.LUT R2, R2, R19, RZ, 0x3c, !PT ;  /* 0x0000001302028212 */ /* 0x000fc600078e3cff */
[----:B------:R-:W4:Y:S01]  /*04c0*/  @P1 LDG.E R19, desc[UR6][R8.64+0x20] ;  /* 0x0000200608131981 */ /* 0x000f22000c1e1900 */
[----:B------:R-:W-:-:S03]  /*04d0*/  @!P0 LOP3.LUT R6, R6, R21, RZ, 0x3c, !PT ;  /* 0x0000001506068212 */ /* 0x000fc600078e3cff */
[----:B------:R-:W4:Y:S01]  /*04e0*/  @P2 LDG.E R21, desc[UR6][R8.64+0x2c] ;  /* 0x00002c0608152981 */ /* 0x000f22000c1e1900 */
[----:B------:R-:W-:-:S03]  /*04f0*/  @P1 LOP3.LUT R2, R2, R25, RZ, 0x3c, !PT ;  /* 0x0000001902021212 */ /* 0x000fc600078e3cff */
[----:B------:R-:W4:Y:S01]  /*0500*/  @P2 LDG.E R25, desc[UR6][R8.64+0x34] ;  /* 0x0000340608192981 */ /* 0x000f22000c1e1900 */
[----:B--2---:R-:W-:-:S03]  /*0510*/  @!P0 LOP3.LUT R3, R3, R20, RZ, 0x3c, !PT ;  /* 0x0000001403038212 */ /* 0x004fc600078e3cff */
[----:B------:R-:W2:Y:S01]  /*0520*/  @P1 LDG.E R20, desc[UR6][R8.64+0x1c] ;  /* 0x00001c0608141981 */ /* 0x000ea2000c1e1900 */
[----:B---3--:R-:W-:-:S03]  /*0530*/  @P1 LOP3.LUT R7, R7, R22, RZ, 0x3c, !PT ;  /* 0x0000001607071212 */ /* 0x008fc600078e3cff */
[----:B------:R-:W3:Y:S01]  /*0540*/  @P2 LDG.E R22, desc[UR6][R8.64+0x30] ;  /* 0x0000300608162981 */ /* 0x000ee2000c1e1900 */
[----:B----4-:R-:W-:-:S03]  /*0550*/  @P2 LOP3.LUT R7, R7, R24, RZ, 0x3c, !PT ;  /* 0x0000001807072212 */ /* 0x010fc600078e3cff */
[----:B------:R-:W4:Y:S01]  /*0560*/  @P3 LDG.E R24, desc[UR6][R8.64+0x4c] ;  /* 0x00004c0608183981 */ /* 0x000f22000c1e1900 */
[----:B------:R-:W-:-:S04]  /*0570*/  @P3 LOP3.LUT R15, R15, R28, RZ, 0x3c, !PT ;  /* 0x0000001c0f0f3212 */ /* 0x000fc800078e3cff */
[----:B------:R-:W-:Y:S02]  /*0580*/  @P4 LOP3.LUT R15, R15, R26, RZ, 0x3c, !PT ;  /* 0x0000001a0f0f4212 */ /* 0x000fe400078e3cff */
[----:B------:R-:W-:Y:S01]  /*0590*/  @P1 LOP3.LUT R6, R6, R19, RZ, 0x3c, !PT ;  /* 0x0000001306061212 */ /* 0x000fe200078e3cff */
[----:B------:R-:W4:Y:S04]  /*05a0*/  @P5 LDG.E R26, desc[UR6][R8.64+0x64] ;  /* 0x00006406081a5981 */ /* 0x000f28000c1e1900 */
[----:B------:R-:W4:Y:S01]  /*05b0*/  @P3 LDG.E R19, desc[UR6][R8.64+0x40] ;  /* 0x0000400608133981 */ /* 0x000f22000c1e1900 */
[----:B------:R-:W-:Y:S02]  /*05c0*/  @P2 LOP3.LUT R2, R2, R21, RZ, 0x3c, !PT ;  /* 0x0000001502022212 */ /* 0x000fe400078e3cff */
[----:B------:R-:W-:Y:S01]  /*05d0*/  @P2 LOP3.LUT R6, R6, R25, RZ, 0x3c, !PT ;  /* 0x0000001906062212 */ /* 0x000fe200078e3cff */
[----:B------:R-:W4:Y:S04]  /*05e0*/  @P3 LDG.E R21, desc[UR6][R8.64+0x48] ;  /* 0x0000480608153981 */ /* 0x000f28000c1e1900 */
[----:B------:R-:W4:Y:S01]  /*05f0*/  @P4 LDG.E R25, desc[UR6][R8.64+0x54] ;  /* 0x0000540608194981 */ /* 0x000f22000c1e1900 */
[----:B--2---:R-:W-:-:S03]  /*0600*/  @P1 LOP3.LUT R3, R3, R20, RZ, 0x3c, !PT ;  /* 0x0000001403031212 */ /* 0x004fc600078e3cff */
[----:B------:R-:W2:Y:S01]  /*0610*/  @P3 LDG.E R20, desc[UR6][R8.64+0x44] ;  /* 0x0000440608143981 */ /* 0x000ea2000c1e1900 */
[----:B---3--:R-:W-:-:S03]  /*0620*/  @P2 LOP3.LUT R3, R3, R22, RZ, 0x3c, !PT ;  /* 0x0000001603032212 */ /* 0x008fc600078e3cff */
[----:B------:R-:W3:Y:S01]  /*0630*/  @P4 LDG.E R22, desc[UR6][R8.64+0x58] ;  /* 0x0000580608164981 */ /* 0x000ee2000c1e1900 */
[----:B----4-:R-:W-:-:S03]  /*0640*/  @P3 LOP3.LUT R7, R7, R24, RZ, 0x3c, !PT ;  /* 0x0000001807073212 */ /* 0x010fc600078e3cff */
[----:B------:R-:W4:Y:S01]  /*0650*/  @P4 LDG.E R24, desc[UR6][R8.64+0x60] ;  /* 0x0000600608184981 */ /* 0x000f22000c1e1900 */
[----:B------:R-:W-:Y:S02]  /*0660*/  LOP3.LUT P0, RZ, R23, 0x80, RZ, 0xc0, !PT ;  /* 0x0000008017ff7812 */ /* 0x000fe4000780c0ff */
[----:B------:R-:W-:Y:S02]  /*0670*/  @P5 LOP3.LUT R15, R15, R26, RZ, 0x3c, !PT ;  /* 0x0000001a0f0f5212 */ /* 0x000fe400078e3cff */
[----:B------:R-:W4:Y:S01]  /*0680*/  @P6 LDG.E R26, desc[UR6][R8.64+0x78] ;  /* 0x00007806081a6981 */ /* 0x000f22000c1e1900 */
[----:B------:R-:W-:-:S03]  /*0690*/  @P3 LOP3.LUT R2, R2, R19, RZ, 0x3c, !PT ;  /* 0x0000001302023212 */ /* 0x000fc600078e3cff */
[----:B------:R-:W4:Y:S01]  /*06a0*/  @P4 LDG.E R19, desc[UR6][R8.64+0x5c] ;  /* 0x00005c0608134981 */ /* 0x000f22000c1e1900 */
[----:B------:R-:W-:-:S03]  /*06b0*/  @P3 LOP3.LUT R6, R6, R21, RZ, 0x3c, !PT ;  /* 0x0000001506063212 */ /* 0x000fc600078e3cff */
[----:B------:R-:W4:Y:S01]  /*06c0*/  @P5 LDG.E R21, desc[UR6][R8.64+0x68] ;  /* 0x0000680608155981 */ /* 0x000f22000c1e1900 */
[----:B------:R-:W-:-:S03]  /*06d0*/  @P4 LOP3.LUT R2, R2, R25, RZ, 0x3c, !PT ;  /* 0x0000001902024212 */ /* 0x000fc600078e3cff */
[----:B------:R-:W4:Y:S01]  /*06e0*/  @P5 LDG.E R25, desc[UR6][R8.64+0x70] ;  /* 0x0000700608195981 */ /* 0x000f22000c1e1900 */
[----:B--2---:R-:W-:-:S03]  /*06f0*/  @P3 LOP3.LUT R3, R3, R20, RZ, 0x3c, !PT ;  /* 0x0000001403033212 */ /* 0x004fc600078e3cff */
[----:B------:R-:W2:Y:S01]  /*0700*/  @P5 LDG.E R20, desc[UR6][R8.64+0x6c] ;  /* 0x00006c0608145981 */ /* 0x000ea2000c1e1900 */
[----:B---3--:R-:W-:-:S03]  /*0710*/  @P4 LOP3.LUT R3, R3, R22, RZ, 0x3c, !PT ;  /* 0x0000001603034212 */ /* 0x008fc600078e3cff */
[----:B------:R-:W3:Y:S01]  /*0720*/  @P5 LDG.E R22, desc[UR6][R8.64+0x74] ;  /* 0x0000740608165981 */ /* 0x000ee2000c1e1900 */
[----:B----4-:R-:W-:-:S03]  /*0730*/  @P4 LOP3.LUT R7, R7, R24, RZ, 0x3c, !PT ;  /* 0x0000001807074212 */ /* 0x010fc600078e3cff */
[----:B------:R-:W4:Y:S01]  /*0740*/  @P0 LDG.E R24, desc[UR6][R8.64+0x8c] ;  /* 0x00008c0608180981 */ /* 0x000f22000c1e1900 */
[----:B------:R-:W-:-:S03]  /*0750*/  @P6 LOP3.LUT R15, R15, R26, RZ, 0x3c, !PT ;  /* 0x0000001a0f0f6212 */ /* 0x000fc600078e3cff */
        /* <DEDUP_REMOVED lines=13> */
[----:B------:R-:W-:Y:S02]  /*0830*/  @P6 LOP3.LUT R2, R2, R27, RZ, 0x3c, !PT ;  /* 0x0000001b02026212 */ /* 0x000fe400078e3cff */
[----:B------:R-:W-:Y:S02]  /*0840*/  @P6 LOP3.LUT R6, R6, R19, RZ, 0x3c, !PT ;  /* 0x0000001306066212 */ /* 0x000fe400078e3cff */
[----:B------:R-:W-:Y:S02]  /*0850*/  @P0 LOP3.LUT R2, R2, R21, RZ, 0x3c, !PT ;  /* 0x0000001502020212 */ /* 0x000fe400078e3cff */
[----:B------:R-:W-:Y:S02]  /*0860*/  @P0 LOP3.LUT R6, R6, R25, RZ, 0x3c, !PT ;  /* 0x0000001906060212 */ /* 0x000fe400078e3cff */
[----:B--2---:R-:W-:Y:S02]  /*0870*/  @P6 LOP3.LUT R3, R3, R20, RZ, 0x3c, !PT ;  /* 0x0000001403036212 */ /* 0x004fe400078e3cff */
[----:B---3--:R-:W-:-:S02]  /*0880*/  @P6 LOP3.LUT R7, R7, R22, RZ, 0x3c, !PT ;  /* 0x0000001607076212 */ /* 0x008fc400078e3cff */
[----:B----4-:R-:W-:Y:S02]  /*0890*/  @P0 LOP3.LUT R3, R3, R24, RZ, 0x3c, !PT ;  /* 0x0000001803030212 */ /* 0x010fe400078e3cff */
[----:B------:R-:W-:Y:S02]  /*08a0*/  @P0 LOP3.LUT R7, R7, R26, RZ, 0x3c, !PT ;  /* 0x0000001a07070212 */ /* 0x000fe400078e3cff */
[----:B------:R-:W-:-:S13]  /*08b0*/  R2P PR, R23.B1, 0x7f ;  /* 0x0000007f17007804 */ /* 0x000fda0000001000 */
[----:B------:R-:W2:Y:S04]  /*08c0*/  @P0 LDG.E R20, desc[UR6][R8.64+0xa0] ;  /* 0x0000a00608140981 */ /* 0x000ea8000c1e1900 */
[----:B------:R-:W3:Y:S04]  /*08d0*/  @P1 LDG.E R24, desc[UR6][R8.64+0xb4] ;  /* 0x0000b40608181981 */ /* 0x000ee8000c1e1900 */
[----:B------:R-:W4:Y:S04]  /*08e0*/  @P2 LDG.E R26, desc[UR6][R8.64+0xc8] ;  /* 0x0000c806081a2981 */ /* 0x000f28000c1e1900 */
[----:B------:R-:W4:Y:S04]  /*08f0*/  @P3 LDG.E R28, desc[UR6][R8.64+0xdc] ;  /* 0x0000dc06081c3981 */ /* 0x000f28000c1e1900 */
[----:B------:R-:W4:Y:S04]  /*0900*/  @P0 LDG.E R21, desc[UR6][R8.64+0xa4] ;  /* 0x0000a40608150981 */ /* 0x000f28000c1e1900 */
[----:B------:R-:W4:Y:S04]  /*0910*/  @P0 LDG.E R22, desc[UR6][R8.64+0xa8] ;  /* 0x0000a80608160981 */ /* 0x000f28000c1e1900 */
        /* <DEDUP_REMOVED lines=22> */
[----:B------:R-:W-:Y:S02]  /*0a80*/  LOP3.LUT P0, RZ, R23, 0x8000, RZ, 0xc0, !PT ;  /* 0x0000800017ff7812 */ /* 0x000fe4000780c0ff */
[----:B----4-:R-:W-:Y:S01]  /*0a90*/  @P5 LOP3.LUT R15, R15, R26, RZ, 0x3c, !PT ;  /* 0x0000001a0f0f5212 */ /* 0x010fe200078e3cff */
[----:B------:R-:W4:Y:S04]  /*0aa0*/  @P3 LDG.E R23, desc[UR6][R8.64+0xe0] ;  /* 0x0000e00608173981 */ /* 0x000f28000c1e1900 */
[----:B------:R-:W2:Y:S01]  /*0ab0*/  @P3 LDG.E R26, desc[UR6][R8.64+0xe4] ;  /* 0x0000e406081a3981 */ /* 0x000ea2000c1e1900 */
[----:B------:R-:W-:-:S03]  /*0ac0*/  @P1 LOP3.LUT R2, R2, R21, RZ, 0x3c, !PT ;  /* 0x0000001502021212 */ /* 0x000fc600078e3cff */
        /* <DEDUP_REMOVED lines=9> */
[----:B---3--:R-:W-:-:S03]  /*0b60*/  @P2 LOP3.LUT R7, R7, R24, RZ, 0x3c, !PT ;  /* 0x0000001807072212 */ /* 0x008fc600078e3cff */
[----:B------:R-:W3:Y:S01]  /*0b70*/  @P4 LDG.E R24, desc[UR6][R8.64+0x100] ;  /* 0x0001000608184981 */ /* 0x000ee2000c1e1900 */
[----:B----4-:R-:W-:-:S03]  /*0b80*/  @P3 LOP3.LUT R2, R2, R23, RZ, 0x3c, !PT ;  /* 0x0000001702023212 */ /* 0x010fc600078e3cff */
[----:B------:R-:W4:Y:S01]  /*0b90*/  @P5 LDG.E R23, desc[UR6][R8.64+0x108] ;  /* 0x0001080608175981 */ /* 0x000f22000c1e1900 */
[----:B--2---:R-:W-:-:S03]  /*0ba0*/  @P2 LOP3.LUT R6, R6, R21, RZ, 0x3c, !PT ;  /* 0x0000001506062212 */ /* 0x004fc600078e3cff */
[----:B------:R-:W2:Y:S01]  /*0bb0*/  @P4 LDG.E R21, desc[UR6][R8.64+0xfc] ;  /* 0x0000fc0608154981 */ /* 0x000ea2000c1e1900 */
[----:B------:R-:W-:-:S03]  /*0bc0*/  @P2 LOP3.LUT R3, R3, R22, RZ, 0x3c, !PT ;  /* 0x0000001603032212 */ /* 0x000fc600078e3cff */
[----:B------:R-:W2:Y:S01]  /*0bd0*/  @P4 LDG.E R22, desc[UR6][R8.64+0xf8] ;  /* 0x0000f80608164981 */ /* 0x000ea2000c1e1900 */
[----:B------:R-:W-:Y:S02]  /*0be0*/  @P3 LOP3.LUT R3, R3, R26, RZ, 0x3c, !PT ;  /* 0x0000001a03033212 */ /* 0x000fe400078e3cff */
[----:B------:R-:W-:Y:S01]  /*0bf0*/  @P3 LOP3.LUT R6, R6, R25, RZ, 0x3c, !PT ;  /* 0x0000001906063212 */ /* 0x000fe200078e3cff */
[----:B------:R-:W2:Y:S04]  /*0c00*/  @P5 LDG.E R26, desc[UR6][R8.64+0x10c] ;  /* 0x00010c06081a5981 */ /* 0x000ea8000c1e1900 */
        /* <DEDUP_REMOVED lines=15> */
[----:B------:R-:W-:-:S03]  /*0d00*/  @P5 LOP3.LUT R3, R3, R26, RZ, 0x3c, !PT ;  /* 0x0000001a03035212 */ /* 0x000fc600078e3cff */
[----:B------:R-:W2:Y:S01]  /*0d10*/  @P0 LDG.E R26, desc[UR6][R8.64+0x134] ;  /* 0x00013406081a0981 */ /* 0x000ea2000c1e1900 */
[----:B------:R-:W-:-:S03]  /*0d20*/  @P5 LOP3.LUT R6, R6, R25, RZ, 0x3c, !PT ;  /* 0x0000001906065212 */ /* 0x000fc600078e3cff */
[----:B------:R-:W2:Y:S01]  /*0d30*/  @P0 LDG.E R25, desc[UR6][R8.64+0x138] ;  /* 0x0001380608190981 */ /* 0x000ea2000c1e1900 */
[----:B------:R-:W-:-:S05]  /*0d40*/  VIADD R18, R18, 0x10 ;  /* 0x0000001012127836 */ /* 0x000fca0000000000 */
[----:B------:R-:W-:Y:S02]  /*0d50*/  ISETP.NE.AND P1, PT, R18, 0x20, PT ;  /* 0x000000201200780c */ /* 0x000fe40003f25270 */
[----:B------:R-:W-:Y:S02]  /*0d60*/  @P5 LOP3.LUT R7, R7, R20, RZ, 0x3c, !PT ;  /* 0x0000001407075212 */ /* 0x000fe400078e3cff */
[----:B------:R-:W-:Y:S02]  /*0d70*/  @P6 LOP3.LUT R2, R2, R19, RZ, 0x3c, !PT ;  /* 0x0000001302026212 */ /* 0x000fe400078e3cff */
[----:B---3--:R-:W-:Y:S02]  /*0d80*/  @P6 LOP3.LUT R7, R7, R24, RZ, 0x3c, !PT ;  /* 0x0000001807076212 */ /* 0x008fe400078e3cff */
[----:B----4-:R-:W-:Y:S02]  /*0d90*/  @P0 LOP3.LUT R2, R2, R23, RZ, 0x3c, !PT ;  /* 0x0000001702020212 */ /* 0x010fe400078e3cff */
[----:B------:R-:W-:-:S02]  /*0da0*/  @P0 LOP3.LUT R7, R7, R28, RZ, 0x3c, !PT ;  /* 0x0000001c07070212 */ /* 0x000fc400078e3cff */
[----:B--2---:R-:W-:Y:S02]  /*0db0*/  @P6 LOP3.LUT R6, R6, R21, RZ, 0x3c, !PT ;  /* 0x0000001506066212 */ /* 0x004fe400078e3cff */
[----:B------:R-:W-:-:S04]  /*0dc0*/  @P6 LOP3.LUT R3, R3, R22, RZ, 0x3c, !PT ;  /* 0x0000001603036212 */ /* 0x000fc800078e3cff */
[----:B------:R-:W-:Y:S02]  /*0dd0*/  @P0 LOP3.LUT R3, R3, R26, RZ, 0x3c, !PT ;  /* 0x0000001a03030212 */ /* 0x000fe400078e3cff */
[----:B------:R-:W-:Y:S01]  /*0de0*/  @P0 LOP3.LUT R6, R6, R25, RZ, 0x3c, !PT ;  /* 0x0000001906060212 */ /* 0x000fe200078e3cff */
[----:B------:R-:W-:Y:S06]  /*0df0*/  @P1 BRA `(.L_x_28) ;  /* 0xfffffff400481947 */ /* 0x000fec000383ffff */
[----:B------:R-:W-:-:S05]  /*0e00*/  VIADD R16, R16, 0x1 ;  /* 0x0000000110107836 */ /* 0x000fca0000000000 */
[----:B------:R-:W-:-:S13]  /*0e10*/  ISETP.NE.AND P0, PT, R16, 0x5, PT ;  /* 0x000000051000780c */ /* 0x000fda0003f05270 */
[----:B------:R-:W-:Y:S05]  /*0e20*/  @P0 BRA `(.L_x_29) ;  /* 0xfffffff400280947 */ /* 0x000fea000383ffff */
[----:B------:R-:W0:Y:S01]  /*0e30*/  LDC.64 R8, c[0x0][0x380] ;  /* 0x0000e000ff087b82 */ /* 0x000e220000000a00 */
[----:B------:R-:W-:Y:S01]  /*0e40*/  VIADD R14, R14, 0x1 ;  /* 0x000000010e0e7836 */ /* 0x000fe20000000000 */
[----:B------:R-:W-:-:S04]  /*0e50*/  LOP3.LUT R17, R13, 0x3, RZ, 0xc0, !PT ;  /* 0x000000030d117812 */ /* 0x000fc800078ec0ff */
[----:B------:R-:W-:Y:S01]  /*0e60*/  ISETP.GE.U32.AND P0, PT, R14, R17, PT ;  /* 0x000000110e00720c */ /* 0x000fe20003f06070 */
[----:B0-----:R-:W-:-:S05]  /*0e70*/  IMAD.WIDE R8, R0, 0x30, R8 ;  /* 0x0000003000087825 */ /* 0x001fca00078e0208 */
[----:B------:R0:W-:Y:S04]  /*0e80*/  STG.E.64 desc[UR6][R8.64+0x8], R2 ;  /* 0x0000080208007986 */ /* 0x0001e8000c101b06 */
[----:B------:R0:W-:Y:S04]  /*0e90*/  STG.E.64 desc[UR6][R8.64+0x10], R6 ;  /* 0x0000100608007986 */ /* 0x0001e8000c101b06 */
[----:B------:R0:W-:Y:S01]  /*0ea0*/  STG.E desc[UR6][R8.64+0x4], R15 ;  /* 0x0000040f08007986 */ /* 0x0001e2000c101906 */
[----:B------:R-:W-:Y:S05]  /*0eb0*/  @!P0 BRA `(.L_x_30) ;  /* 0xfffffff000f48947 */ /* 0x000fea000383ffff */
.L_x_27:
[----:B------:R-:W-:Y:S05]  /*0ec0*/  BSYNC.RECONVERGENT B1 ;  /* 0x0000000000017941 */ /* 0x000fea0003800200 */
.L_x_26:
[C---:B------:R-:W-:Y:S01]  /*0ed0*/  ISETP.GT.U32.AND P0, PT, R13.reuse, 0x3, PT ;  /* 0x000000030d00780c */ /* 0x040fe20003f04070 */
[----:B------:R-:W-:Y:S01]  /*0ee0*/  VIADD R12, R12, 0x1 ;  /* 0x000000010c0c7836 */ /* 0x000fe20000000000 */
[--C-:B------:R-:W-:Y:S02]  /*0ef0*/  SHF.R.U64 R13, R13, 0x2, R10.reuse ;  /* 0x000000020d0d7819 */ /* 0x100fe4000000120a */
[----:B------:R-:W-:Y:S02]  /*0f00*/  ISETP.GT.U32.AND.EX P0, PT, R10, RZ, PT, P0 ;  /* 0x000000ff0a00720c */ /* 0x000fe40003f04100 */
[----:B------:R-:W-:-:S11]  /*0f10*/  SHF.R.U32.HI R10, RZ, 0x2, R10 ;  /* 0x00000002ff0a7819 */ /* 0x000fd6000001160a */
[----:B------:R-:W-:Y:S05]  /*0f20*/  @P0 BRA `(.L_x_31) ;  /* 0xfffffff000b80947 */ /* 0x000fea000383ffff */
.L_x_25:
[----:B------:R-:W-:Y:S05]  /*0f30*/  BSYNC.RECONVERGENT B0 ;  /* 0x0000000000007941 */ /* 0x000fea0003800200 */
.L_x_24:
[----:B0-----:R-:W0:Y:S01]  /*0f40*/  LDC.64 R2, c[0x0][0x380] ;  /* 0x0000e000ff027b82 */ /* 0x001e220000000a00 */
[----:B------:R-:W1:Y:S01]  /*0f50*/  LDCU UR4, c[0x0][0x388] ;  /* 0x00007100ff0477ac */ /* 0x000e620008000800 */
[----:B0-----:R-:W-:-:S04]  /*0f60*/  IMAD.WIDE R2, R0, 0x30, R2 ;  /* 0x0000003000027825 */ /* 0x001fc800078e0202 */
[----:B------:R-:W-:Y:S01]  /*0f70*/  IMAD.IADD R0, R11, 0x1, R0 ;  /* 0x000000010b007824 */ /* 0x000fe200078e0200 */
[----:B------:R0:W-:Y:S04]  /*0f80*/  STG.E.64 desc[UR6][R2.64+0x18], RZ ;  /* 0x000018ff02007986 */ /* 0x0001e8000c101b06 */
[----:B------:R0:W-:Y:S01]  /*0f90*/  STG.E desc[UR6][R2.64+0x20], RZ ;  /* 0x000020ff02007986 */ /* 0x0001e2000c101906 */
[----:B-1----:R-:W-:-:S03]  /*0fa0*/  ISETP.GE.AND P0, PT, R0, UR4, PT ;  /* 0x0000000400007c0c */ /* 0x002fc6000bf06270 */
[----:B------:R0:W-:Y:S10]  /*0fb0*/  STG.E.64 desc[UR6][R2.64+0x28], RZ ;  /* 0x000028ff02007986 */ /* 0x0001f4000c101b06 */
[----:B0-----:R-:W-:Y:S05]  /*0fc0*/  @!P0 BRA `(.L_x_32) ;  /* 0xfffffff000388947 */ /* 0x001fea000383ffff */
[----:B------:R-:W-:Y:S05]  /*0fd0*/  EXIT ;  /* 0x000000000000794d */ /* 0x000fea0003800000 */
.L_x_33:
        /* <DEDUP_REMOVED lines=10> */
.L_x_42:


//--------------------- .text._Z4scanPfi          --------------------------
	.section	.text._Z4scanPfi,"ax",@progbits
	.align	128
        .global         _Z4scanPfi
        .type           _Z4scanPfi,@function
        .size           _Z4scanPfi,(.L_x_43 - _Z4scanPfi)
        .other          _Z4scanPfi,@"STO_CUDA_ENTRY STV_DEFAULT"
_Z4scanPfi:
.text._Z4scanPfi:
[----:B------:R-:W-:Y:S01]  /*0000*/  LDC R1, c[0x0][0x37c] ;  /* 0x0000df00ff017b82 */ /* 0x000fe20000000800 */
[----:B------:R-:W0:Y:S07]  /*0010*/  S2R R6, SR_TID.X ;  /* 0x0000000000067919 */ /* 0x000e2e0000002100 */
[----:B------:R-:W1:Y:S01]  /*0020*/  LDC.64 R2, c[0x0][0x380] ;  /* 0x0000e000ff027b82 */ /* 0x000e620000000a00 */
[----:B------:R-:W0:Y:S01]  /*0030*/  LDCU UR4, c[0x0][0x360] ;  /* 0x00006c00ff0477ac */ /* 0x000e220008000800 */
[----:B------:R-:W0:Y:S01]  /*0040*/  S2R R5, SR_CTAID.X ;  /* 0x0000000000057919 */ /* 0x000e220000002500 */
[----:B------:R-:W2:Y:S05]  /*0050*/  LDCU.64 UR6, c[0x0][0x358] ;  /* 0x00006b00ff0677ac */ /* 0x000eaa0008000a00 */
[----:B------:R-:W3:Y:S01]  /*0060*/  S2UR UR5, SR_CgaCtaId ;  /* 0x00000000000579c3 */ /* 0x000ee20000008800 */
[----:B------:R-:W4:Y:S01]  /*0070*/  LDCU UR8, c[0x0][0x388] ;  /* 0x00007100ff0877ac */ /* 0x000f220008000800 */
[----:B0-----:R-:W-:-:S04]  /*0080*/  IMAD R5, R5, UR4, R6 ;  /* 0x0000000405057c24 */ /* 0x001fc8000f8e0206 */
[----:B-1----:R-:W-:-:S05]  /*0090*/  IMAD.WIDE R2, R5, 0x4, R2 ;  /* 0x0000000405027825 */ /* 0x002fca00078e0202 */
[----:B--2---:R-:W2:Y:S01]  /*00a0*/  LDG.E R0, desc[UR6][R2.64] ;  /* 0x0000000602007981 */ /* 0x004ea2000c1e1900 */
[----:B------:R-:W-:Y:S01]  /*00b0*/  UMOV UR4, 0x400 ;  /* 0x0000040000047882 */ /* 0x000fe20000000000 */
[----:B----4-:R-:W-:Y:S02]  /*00c0*/  UISETP.GE.AND UP0, UPT, UR8, 0x2, UPT ;  /* 0x000000020800788c */ /* 0x010fe4000bf06270 */
[----:B---3--:R-:W-:-:S06]  /*00d0*/  ULEA UR4, UR5, UR4, 0x18 ;  /* 0x0000000405047291 */ /* 0x008fcc000f8ec0ff */
[----:B------:R-:W-:-:S05]  /*00e0*/  LEA R5, R6, UR4, 0x2 ;  /* 0x0000000406057c11 */ /* 0x000fca000f8e10ff */
[----:B--2---:R0:W-:Y:S01]  /*00f0*/  STS [R5], R0 ;  /* 0x0000000005007388 */ /* 0x0041e20000000800 */
[----:B------:R-:W-:Y:S06]  /*0100*/  BAR.SYNC.DEFER_BLOCKING 0x0 ;  /* 0x0000000000007b1d */ /* 0x000fec0000010000 */
[----:B------:R-:W-:Y:S05]  /*0110*/  BRA.U !UP0, `(.L_x_34) ;  /* 0x0000000108347547 */ /* 0x000fea000b800000 */
[----:B------:R-:W1:Y:S01]  /*0120*/  LDCU UR8, c[0x0][0x388] ;  /* 0x00007100ff0877ac */ /* 0x000e620008000800 */
[----:B------:R-:W-:-:S05]  /*0130*/  UMOV UR5, 0x1 ;  /* 0x0000000100057882 */ /* 0x000fca0000000000 */
.L_x_35:
[----:B------:R-:W-:-:S13]  /*0140*/  ISETP.GE.U32.AND P0, PT, R6, UR5, PT ;  /* 0x0000000506007c0c */ /* 0x000fda000bf06070 */
[----:B0-----:R-:W-:Y:S01]  /*0150*/  @P0 IADD3 R0, PT, PT, R6, -UR5, RZ ;  /* 0x8000000506000c10 */ /* 0x001fe2000fffe0ff */
[----:B------:R-:W-:Y:S01]  /*0160*/  @P0 LDS R7, [R5] ;  /* 0x0000000005070984 */ /* 0x000fe20000000800 */
[----:B------:R-:W-:Y:S02]  /*0170*/  USHF.L.U32 UR5, UR5, 0x1, URZ ;  /* 0x0000000105057899 */ /* 0x000fe400080006ff */
[----:B------:R-:W-:Y:S02]  /*0180*/  @P0 LEA R0, R0, UR4, 0x2 ;  /* 0x0000000400000c11 */ /* 0x000fe4000f8e10ff */
[----:B-1----:R-:W-:-:S04]  /*0190*/  UISETP.GE.AND UP0, UPT, UR5, UR8, UPT ;  /* 0x000000080500728c */ /* 0x002fc8000bf06270 */
[----:B------:R-:W0:Y:S02]  /*01a0*/  @P0 LDS R0, [R0] ;  /* 0x0000000000000984 */ /* 0x000e240000000800 */
[----:B0-2---:R-:W-:-:S05]  /*01b0*/  @P0 FADD R4, R0, R7 ;  /* 0x0000000700040221 */ /* 0x005fca0000000000 */
[----:B------:R2:W-:Y:S01]  /*01c0*/  @P0 STS [R5], R4 ;  /* 0x0000000405000388 */ /* 0x0005e20000000800 */
[----:B------:R-:W-:Y:S06]  /*01d0*/  BAR.SYNC.DEFER_BLOCKING 0x0 ;  /* 0x0000000000007b1d */ /* 0x000fec0000010000 */
[----:B------:R-:W-:Y:S05]  /*01e0*/  BRA.U !UP0, `(.L_x_35) ;  /* 0xfffffffd08d47547 */ /* 0x000fea000b83ffff */
.L_x_34:
[----:B0-2---:R-:W0:Y:S04]  /*01f0*/  LDS R5, [R5] ;  /* 0x0000000005057984 */ /* 0x005e280000000800 */
[----:B0-----:R-:W-:Y:S01]  /*0200*/  STG.E desc[UR6][R2.64], R5 ;  /* 0x0000000502007986 */ /* 0x001fe2000c101906 */
[----:B------:R-:W-:Y:S05]  /*0210*/  EXIT ;  /* 0x000000000000794d */ /* 0x000fea0003800000 */
.L_x_36:
        /* <DEDUP_REMOVED lines=14> */
.L_x_43:


//--------------------- .nv.global.init           --------------------------
	.section	.nv.global.init,"aw",@progbits
	.align	4
.nv.global.init:
	.type		mrg32k3aM1SubSeq,@object
	.size		mrg32k3aM1SubSeq,(mrg32k3aM2SubSeq - mrg32k3aM1SubSeq)
mrg32k3aM1SubSeq:
        /*0000*/ 	.byte	0x0b, 0xcc, 0xee, 0x04, 0x73, 0x29, 0x8b, 0x6f, 0xf6, 0x53, 0x03, 0xf6, 0x23, 0xf6, 0xea, 0xda
        /* <DEDUP_REMOVED lines=125> */
	.type		mrg32k3aM2SubSeq,@object
	.size		mrg32k3aM2SubSeq,(mrg32k3aM1 - mrg32k3aM2SubSeq)
mrg32k3aM2SubSeq:
        /* <DEDUP_REMOVED lines=126> */
	.type		mrg32k3aM1,@object
	.size		mrg32k3aM1,(mrg32k3aM1Seq - mrg32k3aM1)
mrg32k3aM1:
        /* <DEDUP_REMOVED lines=144> */
	.type		mrg32k3aM1Seq,@object
	.size		mrg32k3aM1Seq,(mrg32k3aM2 - mrg32k3aM1Seq)
mrg32k3aM1Seq:
        /* <DEDUP_REMOVED lines=144> */
	.type		mrg32k3aM2,@object
	.size		mrg32k3aM2,(mrg32k3aM2Seq - mrg32k3aM2)
mrg32k3aM2:
        /* <DEDUP_REMOVED lines=144> */
	.type		mrg32k3aM2Seq,@object
	.size		mrg32k3aM2Seq,(precalc_xorwow_matrix - mrg32k3aM2Seq)
mrg32k3aM2Seq:
        /* <DEDUP_REMOVED lines=144> */
	.type		precalc_xorwow_matrix,@object
	.size		precalc_xorwow_matrix,(precalc_xorwow_offset_matrix - precalc_xorwow_matrix)
precalc_xorwow_matrix:
        /* <DEDUP_REMOVED lines=6400> */
	.type		precalc_xorwow_offset_matrix,@object
	.size		precalc_xorwow_offset_matrix,(.L_1 - precalc_xorwow_offset_matrix)
precalc_xorwow_offset_matrix:
        /* <DEDUP_REMOVED lines=6400> */
.L_1:


//--------------------- .nv.shared._Z6warmUpv     --------------------------
	.section	.nv.shared._Z6warmUpv,"aw",@nobits
	.sectionflags	@""
	.align	16
	.zero		1024


//--------------------- .nv.shared.reserved.0     --------------------------
	.section	.nv.shared.reserved.0,"aw",@nobits
	.weak		__nv_reservedSMEM_offset_0_alias
	.size		__nv_reservedSMEM_offset_0_alias, 0, 64
	.other		__nv_reservedSMEM_offset_0_alias,@"STO_CUDA_RESERVED_SHARED STV_DEFAULT"
__nv_reservedSMEM_offset_0_alias:
	.zero		0
	.zero		64


//--------------------- .nv.shared._Z11findTargetsPfiiP17curandStateXORWOWPiiS2_iS_iiS_ --------------------------
	.section	.nv.shared._Z11findTargetsPfiiP17curandStateXORWOWPiiS2_iS_iiS_,"aw",@nobits
	.sectionflags	@""
	.align	16
	.zero		1024


//--------------------- .nv.shared._Z27calculatePropensitiesCUDAv2PfPiS_S0_iiii --------------------------
	.section	.nv.shared._Z27calculatePropensitiesCUDAv2PfPiS_S0_iiii,"aw",@nobits
	.sectionflags	@""
	.align	16
	.zero		1024


//--------------------- .nv.shared._Z10initStatesP17curandStateXORWOWi --------------------------
	.section	.nv.shared._Z10initStatesP17curandStateXORWOWi,"aw",@nobits
	.sectionflags	@""
	.align	16
	.zero		1024


//--------------------- .nv.shared._Z4scanPfi     --------------------------
	.section	.nv.shared._Z4scanPfi,"aw",@nobits
	.sectionflags	@""
	.align	16
	.zero		1024


//--------------------- .nv.constant0._Z6warmUpv  --------------------------
	.section	.nv.constant0._Z6warmUpv,"a",@progbits
	.sectionflags	@""
	.align	4
.nv.constant0._Z6warmUpv:
	.zero		896


//--------------------- .nv.constant0._Z11findTargetsPfiiP17curandStateXORWOWPiiS2_iS_iiS_ --------------------------
	.section	.nv.constant0._Z11findTargetsPfiiP17curandStateXORWOWPiiS2_iS_iiS_,"a",@progbits
	.sectionflags	@""
	.align	4
.nv.constant0._Z11findTargetsPfiiP17curandStateXORWOWPiiS2_iS_iiS_:
	.zero		976


//--------------------- .nv.constant0._Z27calculatePropensitiesCUDAv2PfPiS_S0_iiii --------------------------
	.section	.nv.constant0._Z27calculatePropensitiesCUDAv2PfPiS_S0_iiii,"a",@progbits
	.sectionflags	@""
	.align	4
.nv.constant0._Z27calculatePropensitiesCUDAv2PfPiS_S0_iiii:
	.zero		944


//--------------------- .nv.constant0._Z10initStatesP17curandStateXORWOWi --------------------------
	.section	.nv.constant0._Z10initStatesP17curandStateXORWOWi,"a",@progbits
	.sectionflags	@""
	.align	4
.nv.constant0._Z10initStatesP17curandStateXORWOWi:
	.zero		908


//--------------------- .nv.constant0._Z4scanPfi  --------------------------
	.section	.nv.constant0._Z4scanPfi,"a",@progbits
	.sectionflags	@""
	.align	4
.nv.constant0._Z4scanPfi:
	.zero		908


//--------------------- SYMBOLS --------------------------

	.type		.nv.reservedSmem.offset0,@object
	.size		.nv.reservedSmem.offset0,0x4
	.type		.nv.reservedSmem.cap,@object
	.size		.nv.reservedSmem.cap,0x4
